	.target	sm_100a

	.elftype	@"ET_EXEC"


//--------------------- .note.nv.tkinfo           --------------------------
	.section	.note.nv.tkinfo,"",@"SHT_NOTE"
	.sectionflags	@"SHF_NOTE_NV_TKINFO"
	.tkinfo
        /*0018*/ 	.word	0x00000081
        /*0030*/ 	.string	""
        /*0030*/ 	.string	"ptxas-blackwell"
        /*0030*/ 	.string	"Cuda compilation tools, release 12.9, V12.9.86"
        /*0030*/ 	.string	"Build cuda_12.9.r12.9/compiler.36037853_0"
        /*0030*/ 	.string	"-v  -suppress-debug-info  -lineinfo  -arch sm_100a "



//--------------------- .note.nv.cuver            --------------------------
	.section	.note.nv.cuver,"",@"SHT_NOTE"
	.sectionflags	@"SHF_NOTE_NV_CUVER"
        /*0018*/ 	.short	0x0001
        /*001a*/ 	.short	0x0064
        /*001c*/ 	.short	0x0001
        /*001e*/ 	.short	0x0000
        /*0020*/ 	.short	0x0001
        /*0022*/ 	.short	0x0000


//--------------------- .nv.info                  --------------------------
	.section	.nv.info,"",@"SHT_CUDA_INFO"
	.align	4


	//----- nvinfo : EIATTR_REGCOUNT
	.align		4
        /*0000*/ 	.byte	0x04, 0x2f
        /*0002*/ 	.short	(.L_4 - .L_3)
	.align		4
.L_3:
        /*0004*/ 	.word	index@(gluon_tcgen05)
        /*0008*/ 	.word	0x00000088


	//----- nvinfo : EIATTR_FRAME_SIZE
	.align		4
.L_4:
        /*000c*/ 	.byte	0x04, 0x11
        /*000e*/ 	.short	(.L_6 - .L_5)
	.align		4
.L_5:
        /*0010*/ 	.word	index@($__internal_2_$__cuda_sm10x_tcgen05_guardrail_trap_unallocated_columns_being_dealloced)
        /*0014*/ 	.word	0x00000000


	//----- nvinfo : EIATTR_FRAME_SIZE
	.align		4
.L_6:
        /*0018*/ 	.byte	0x04, 0x11
        /*001a*/ 	.short	(.L_8 - .L_7)
	.align		4
.L_7:
        /*001c*/ 	.word	index@($__internal_1_$__cuda_sm10x_tcgen05_guardrail_trap_phase_invalid_during_alloc)
        /*0020*/ 	.word	0x00000000


	//----- nvinfo : EIATTR_FRAME_SIZE
	.align		4
.L_8:
        /*0024*/ 	.byte	0x04, 0x11
        /*0026*/ 	.short	(.L_10 - .L_9)
	.align		4
.L_9:
        /*0028*/ 	.word	index@($__internal_0_$__cuda_sm10x_tcgen05_guardrail_trap_col_being_dealloced_not_returned_by_alloc)
        /*002c*/ 	.word	0x00000000


	//----- nvinfo : EIATTR_FRAME_SIZE
	.align		4
.L_10:
        /*0030*/ 	.byte	0x04, 0x11
        /*0032*/ 	.short	(.L_12 - .L_11)
	.align		4
.L_11:
        /*0034*/ 	.word	index@(gluon_tcgen05)
        /*0038*/ 	.word	0x00000000


	//----- nvinfo : EIATTR_MIN_STACK_SIZE
	.align		4
.L_12:
        /*003c*/ 	.byte	0x04, 0x12
        /*003e*/ 	.short	(.L_14 - .L_13)
	.align		4
.L_13:
        /*0040*/ 	.word	index@(gluon_tcgen05)
        /*0044*/ 	.word	0x00000000
.L_14:


//--------------------- .nv.info.gluon_tcgen05    --------------------------
	.section	.nv.info.gluon_tcgen05,"",@"SHT_CUDA_INFO"
	.sectionflags	@""
	.align	4


	//----- nvinfo : EIATTR_CUDA_API_VERSION
	.align		4
        /*0000*/ 	.byte	0x04, 0x37
        /*0002*/ 	.short	(.L_16 - .L_15)
.L_15:
        /*0004*/ 	.word	0x00000081


	//----- nvinfo : EIATTR_KPARAM_INFO
	.align		4
.L_16:
        /*0008*/ 	.byte	0x04, 0x17
        /*000a*/ 	.short	(.L_18 - .L_17)
.L_17:
        /*000c*/ 	.word	0x00000000
        /*0010*/ 	.short	0x000a
        /*0012*/ 	.short	0x0048
        /*0014*/ 	.byte	0x00, 0xf4, 0x21, 0x00


	//----- nvinfo : EIATTR_KPARAM_INFO
	.align		4
.L_18:
        /*0018*/ 	.byte	0x04, 0x17
        /*001a*/ 	.short	(.L_20 - .L_19)
.L_19:
        /*001c*/ 	.word	0x00000000
        /*0020*/ 	.short	0x0009
        /*0022*/ 	.short	0x0040
        /*0024*/ 	.byte	0x00, 0xf4, 0x21, 0x00


	//----- nvinfo : EIATTR_KPARAM_INFO
	.align		4
.L_20:
        /*0028*/ 	.byte	0x04, 0x17
        /*002a*/ 	.short	(.L_22 - .L_21)
.L_21:
        /*002c*/ 	.word	0x00000000
        /*0030*/ 	.short	0x0008
        /*0032*/ 	.short	0x0038
        /*0034*/ 	.byte	0x00, 0xf0, 0x21, 0x00


	//----- nvinfo : EIATTR_KPARAM_INFO
	.align		4
.L_22:
        /*0038*/ 	.byte	0x04, 0x17
        /*003a*/ 	.short	(.L_24 - .L_23)
.L_23:
        /*003c*/ 	.word	0x00000000
        /*0040*/ 	.short	0x0007
        /*0042*/ 	.short	0x0030
        /*0044*/ 	.byte	0x00, 0xf0, 0x21, 0x00


	//----- nvinfo : EIATTR_KPARAM_INFO
	.align		4
.L_24:
        /*0048*/ 	.byte	0x04, 0x17
        /*004a*/ 	.short	(.L_26 - .L_25)
.L_25:
        /*004c*/ 	.word	0x00000000
        /*0050*/ 	.short	0x0006
        /*0052*/ 	.short	0x0028
        /*0054*/ 	.byte	0x00, 0xf0, 0x21, 0x00


	//----- nvinfo : EIATTR_KPARAM_INFO
	.align		4
.L_26:
        /*0058*/ 	.byte	0x04, 0x17
        /*005a*/ 	.short	(.L_28 - .L_27)
.L_27:
        /*005c*/ 	.word	0x00000000
        /*0060*/ 	.short	0x0005
        /*0062*/ 	.short	0x0020
        /*0064*/ 	.byte	0x00, 0xf0, 0x11, 0x00


	//----- nvinfo : EIATTR_KPARAM_INFO
	.align		4
.L_28:
        /*0068*/ 	.byte	0x04, 0x17
        /*006a*/ 	.short	(.L_30 - .L_29)
.L_29:
        /*006c*/ 	.word	0x00000000
        /*0070*/ 	.short	0x0004
        /*0072*/ 	.short	0x001c
        /*0074*/ 	.byte	0x00, 0xf0, 0x11, 0x00


	//----- nvinfo : EIATTR_KPARAM_INFO
	.align		4
.L_30:
        /*0078*/ 	.byte	0x04, 0x17
        /*007a*/ 	.short	(.L_32 - .L_31)
.L_31:
        /*007c*/ 	.word	0x00000000
        /*0080*/ 	.short	0x0003
        /*0082*/ 	.short	0x0018
        /*0084*/ 	.byte	0x00, 0xf0, 0x11, 0x00


	//----- nvinfo : EIATTR_KPARAM_INFO
	.align		4
.L_32:
        /*0088*/ 	.byte	0x04, 0x17
        /*008a*/ 	.short	(.L_34 - .L_33)
.L_33:
        /*008c*/ 	.word	0x00000000
        /*0090*/ 	.short	0x0002
        /*0092*/ 	.short	0x0010
        /*0094*/ 	.byte	0x00, 0xf4, 0x21, 0x00


	//----- nvinfo : EIATTR_KPARAM_INFO
	.align		4
.L_34:
        /*0098*/ 	.byte	0x04, 0x17
        /*009a*/ 	.short	(.L_36 - .L_35)
.L_35:
        /*009c*/ 	.word	0x00000000
        /*00a0*/ 	.short	0x0001
        /*00a2*/ 	.short	0x0008
        /*00a4*/ 	.byte	0x00, 0xf4, 0x21, 0x00


	//----- nvinfo : EIATTR_KPARAM_INFO
	.align		4
.L_36:
        /*00a8*/ 	.byte	0x04, 0x17
        /*00aa*/ 	.short	(.L_38 - .L_37)
.L_37:
        /*00ac*/ 	.word	0x00000000
        /*00b0*/ 	.short	0x0000
        /*00b2*/ 	.short	0x0000
        /*00b4*/ 	.byte	0x00, 0xf4, 0x21, 0x00


	//----- nvinfo : EIATTR_AT_ENTRY_FRAGMENTS
	.align		4
.L_38:
        /*00b8*/ 	.byte	0x04, 0x4f
        /*00ba*/ 	.short	(.L_40 - .L_39)


	//   ....[0]....
.L_39:
        /*00bc*/ 	.word	0x00000004


	//----- nvinfo : EIATTR_RESERVED_SMEM_USED
	.align		4
.L_40:
        /*00c0*/ 	.byte	0x01, 0x41
	.zero		2


	//----- nvinfo : EIATTR_SPARSE_MMA_MASK
	.align		4
        /*00c4*/ 	.byte	0x03, 0x50
        /*00c6*/ 	.short	0x0000


	//----- nvinfo : EIATTR_TCGEN05_1CTA_USED
	.align		4
        /*00c8*/ 	.byte	0x01, 0x51
	.zero		2


	//----- nvinfo : EIATTR_MAXREG_COUNT
	.align		4
        /*00cc*/ 	.byte	0x03, 0x1b
        /*00ce*/ 	.short	0x00ff


	//----- nvinfo : EIATTR_NUM_BARRIERS
	.align		4
        /*00d0*/ 	.byte	0x02, 0x4c
        /*00d2*/ 	.byte	0x01
	.zero		1


	//----- nvinfo : EIATTR_INT_WARP_WIDE_INSTR_OFFSETS
	.align		4
        /*00d4*/ 	.byte	0x04, 0x31
        /*00d6*/ 	.short	(.L_42 - .L_41)


	//   ....[0]....
.L_41:
        /*00d8*/ 	.word	0x00001750


	//   ....[1]....
        /*00dc*/ 	.word	0x00001770


	//   ....[2]....
        /*00e0*/ 	.word	0x000017f0


	//   ....[3]....
        /*00e4*/ 	.word	0x00001b00


	//   ....[4]....
        /*00e8*/ 	.word	0x00001b10


	//   ....[5]....
        /*00ec*/ 	.word	0x00001b60


	//   ....[6]....
        /*00f0*/ 	.word	0x00001b70


	//   ....[7]....
        /*00f4*/ 	.word	0x00001f90


	//   ....[8]....
        /*00f8*/ 	.word	0x00001fa0


	//   ....[9]....
        /*00fc*/ 	.word	0x00002120


	//   ....[10]....
        /*0100*/ 	.word	0x00002170


	//   ....[11]....
        /*0104*/ 	.word	0x000021a0


	//   ....[12]....
        /*0108*/ 	.word	0x000021d0


	//   ....[13]....
        /*010c*/ 	.word	0x00002690


	//   ....[14]....
        /*0110*/ 	.word	0x000026a0


	//   ....[15]....
        /*0114*/ 	.word	0x00003140


	//   ....[16]....
        /*0118*/ 	.word	0x00003190


	//----- nvinfo : EIATTR_COOP_GROUP_MASK_REGIDS
	.align		4
.L_42:
        /*011c*/ 	.byte	0x04, 0x29
        /*011e*/ 	.short	(.L_44 - .L_43)


	//   ....[0]....
.L_43:
        /*0120*/ 	.word	0xffffffff


	//   ....[1]....
        /*0124*/ 	.word	0xffffffff


	//   ....[2]....
        /*0128*/ 	.word	0xffffffff


	//   ....[3]....
        /*012c*/ 	.word	0xffffffff


	//   ....[4]....
        /*0130*/ 	.word	0xffffffff


	//   ....[5]....
        /*0134*/ 	.word	0xffffffff


	//   ....[6]....
        /*0138*/ 	.word	0xffffffff


	//   ....[7]....
        /*013c*/ 	.word	0xffffffff


	//   ....[8]....
        /*0140*/ 	.word	0xffffffff


	//   ....[9]....
        /*0144*/ 	.word	0xffffffff


	//----- nvinfo : EIATTR_COOP_GROUP_INSTR_OFFSETS
	.align		4
.L_44:
        /*0148*/ 	.byte	0x04, 0x28
        /*014a*/ 	.short	(.L_46 - .L_45)


	//   ....[0]....
.L_45:
        /*014c*/ 	.word	0x00000050


	//   ....[1]....
        /*0150*/ 	.word	0x00000310


	//   ....[2]....
        /*0154*/ 	.word	0x00000500


	//   ....[3]....
        /*0158*/ 	.word	0x000009a0


	//   ....[4]....
        /*015c*/ 	.word	0x00000ae0


	//   ....[5]....
        /*0160*/ 	.word	0x00000fe0


	//   ....[6]....
        /*0164*/ 	.word	0x00001120


	//   ....[7]....
        /*0168*/ 	.word	0x00001610


	//   ....[8]....
        /*016c*/ 	.word	0x00002fd0


	//   ....[9]....
        /*0170*/ 	.word	0x00003240


	//----- nvinfo : EIATTR_VRC_CTA_INIT_COUNT
	.align		4
.L_46:
        /*0174*/ 	.byte	0x02, 0x4a
        /*0176*/ 	.byte	0x80
	.zero		1


	//----- nvinfo : EIATTR_MBARRIER_INSTR_OFFSETS
	.align		4
        /*0178*/ 	.byte	0x04, 0x39
        /*017a*/ 	.short	(.L_48 - .L_47)


	//   ....[0]....
.L_47:
        /*017c*/ 	.word	0x00001810
        /*0180*/ 	.word	0x000000ff
        /*0184*/ 	.word	0x0003c000
        /*0188*/ 	.short	0x0100
        /*018a*/ 	.byte	0x0b
	.zero		1


	//   ....[1]....
        /*018c*/ 	.word	0x00001820
        /*0190*/ 	.word	0x000000ff
        /*0194*/ 	.word	0x0003c020
        /*0198*/ 	.short	0x0100
        /*019a*/ 	.byte	0x0b
	.zero		1


	//   ....[2]....
        /*019c*/ 	.word	0x000018d0
        /*01a0*/ 	.word	0x000000ff
        /*01a4*/ 	.word	0x0003c008
        /*01a8*/ 	.short	0x0100
        /*01aa*/ 	.byte	0x0b
	.zero		1


	//   ....[3]....
        /*01ac*/ 	.word	0x000018e0
        /*01b0*/ 	.word	0x000000ff
        /*01b4*/ 	.word	0x0003c028
        /*01b8*/ 	.short	0x0100
        /*01ba*/ 	.byte	0x0b
	.zero		1


	//   ....[4]....
        /*01bc*/ 	.word	0x000019f0
        /*01c0*/ 	.word	0x000000ff
        /*01c4*/ 	.word	0x0003c010
        /*01c8*/ 	.short	0x0100
        /*01ca*/ 	.byte	0x0b
	.zero		1


	//   ....[5]....
        /*01cc*/ 	.word	0x00001a00
        /*01d0*/ 	.word	0x000000ff
        /*01d4*/ 	.word	0x0003c030
        /*01d8*/ 	.short	0x0100
        /*01da*/ 	.byte	0x0b
	.zero		1


	//   ....[6]....
        /*01dc*/ 	.word	0x00001c00
        /*01e0*/ 	.word	0x000000ff
        /*01e4*/ 	.word	0x0003c000
        /*01e8*/ 	.short	0x010a
        /*01ea*/ 	.byte	0x0b
	.zero		1


	//   ....[7]....
        /*01ec*/ 	.word	0x00001ff0
        /*01f0*/ 	.word	0x000000ff
        /*01f4*/ 	.word	0x0003c020
        /*01f8*/ 	.short	0x010a
        /*01fa*/ 	.byte	0x0b
	.zero		1


	//   ....[8]....
        /*01fc*/ 	.word	0x00002250
        /*0200*/ 	.word	0x000000ff
        /*0204*/ 	.word	0x0003c000
        /*0208*/ 	.short	0x010a
        /*020a*/ 	.byte	0x2a
	.zero		1


	//   ....[9]....
        /*020c*/ 	.word	0x000026e0
        /*0210*/ 	.word	0x000000ff
        /*0214*/ 	.word	0x0003c020
        /*0218*/ 	.short	0x010a
        /*021a*/ 	.byte	0x2a
	.zero		1


	//   ....[10]....
        /*021c*/ 	.word	0x000027b0
        /*0220*/ 	.word	0x000000ff
        /*0224*/ 	.word	0x0003c000
        /*0228*/ 	.short	0x0108
        /*022a*/ 	.byte	0x0b
	.zero		1


	//   ....[11]....
        /*022c*/ 	.word	0x000027c0
        /*0230*/ 	.word	0x000000ff
        /*0234*/ 	.word	0x0003c020
        /*0238*/ 	.short	0x0108
        /*023a*/ 	.byte	0x0b
	.zero		1


	//   ....[12]....
        /*023c*/ 	.word	0x00002810
        /*0240*/ 	.word	0x000000ff
        /*0244*/ 	.word	0x0003c008
        /*0248*/ 	.short	0x0108
        /*024a*/ 	.byte	0x0b
	.zero		1


	//   ....[13]....
        /*024c*/ 	.word	0x00002820
        /*0250*/ 	.word	0x000000ff
        /*0254*/ 	.word	0x0003c028
        /*0258*/ 	.short	0x0108
        /*025a*/ 	.byte	0x0b
	.zero		1


	//   ....[14]....
        /*025c*/ 	.word	0x00002870
        /*0260*/ 	.word	0x000000ff
        /*0264*/ 	.word	0x0003c010
        /*0268*/ 	.short	0x0108
        /*026a*/ 	.byte	0x0b
	.zero		1


	//   ....[15]....
        /*026c*/ 	.word	0x00002880
        /*0270*/ 	.word	0x000000ff
        /*0274*/ 	.word	0x0003c030
        /*0278*/ 	.short	0x0108
        /*027a*/ 	.byte	0x0b
	.zero		1


	//   ....[16]....
        /*027c*/ 	.word	0x00003260
        /*0280*/ 	.word	0x000000ff
        /*0284*/ 	.word	0x0003c000
        /*0288*/ 	.short	0x010a
        /*028a*/ 	.byte	0x0b
	.zero		1


	//   ....[17]....
        /*028c*/ 	.word	0x00003290
        /*0290*/ 	.word	0x000000ff
        /*0294*/ 	.word	0x0003c020
        /*0298*/ 	.short	0x010a
        /*029a*/ 	.byte	0x0b
	.zero		1


	//   ....[18]....
        /*029c*/ 	.word	0x000032c0
        /*02a0*/ 	.word	0x000000ff
        /*02a4*/ 	.word	0x0003c000
        /*02a8*/ 	.short	0x010a
        /*02aa*/ 	.byte	0x2a
	.zero		1


	//   ....[19]....
        /*02ac*/ 	.word	0x000032f0
        /*02b0*/ 	.word	0x000000ff
        /*02b4*/ 	.word	0x0003c020
        /*02b8*/ 	.short	0x010a
        /*02ba*/ 	.byte	0x2a
	.zero		1


	//----- nvinfo : EIATTR_NUM_MBARRIERS
	.align		4
.L_48:
        /*02bc*/ 	.byte	0x03, 0x38
        /*02be*/ 	.short	0x0006


	//----- nvinfo : EIATTR_EXIT_INSTR_OFFSETS
	.align		4
        /*02c0*/ 	.byte	0x04, 0x1c
        /*02c2*/ 	.short	(.L_50 - .L_49)


	//   ....[0]....
.L_49:
        /*02c4*/ 	.word	0x00003250


	//----- nvinfo : EIATTR_REQNTID
	.align		4
.L_50:
        /*02c8*/ 	.byte	0x04, 0x10
        /*02ca*/ 	.short	(.L_52 - .L_51)
.L_51:
        /*02cc*/ 	.word	0x00000080
        /*02d0*/ 	.word	0x00000001
        /*02d4*/ 	.word	0x00000001


	//----- nvinfo : EIATTR_CRS_STACK_SIZE
	.align		4
.L_52:
        /*02d8*/ 	.byte	0x04, 0x1e
        /*02da*/ 	.short	(.L_54 - .L_53)
.L_53:
        /*02dc*/ 	.word	0x00000000


	//----- nvinfo : EIATTR_CBANK_PARAM_SIZE
	.align		4
.L_54:
        /*02e0*/ 	.byte	0x03, 0x19
        /*02e2*/ 	.short	0x0050


	//----- nvinfo : EIATTR_PARAM_CBANK
	.align		4
        /*02e4*/ 	.byte	0x04, 0x0a
        /*02e6*/ 	.short	(.L_56 - .L_55)
	.align		4
.L_55:
        /*02e8*/ 	.word	index@(.nv.constant0.gluon_tcgen05)
        /*02ec*/ 	.short	0x0380
        /*02ee*/ 	.short	0x0050


	//----- nvinfo : EIATTR_SW_WAR
	.align		4
.L_56:
        /*02f0*/ 	.byte	0x04, 0x36
        /*02f2*/ 	.short	(.L_58 - .L_57)
.L_57:
        /*02f4*/ 	.word	0x00000008
.L_58:


//--------------------- .nv.compat                --------------------------
	.section	.nv.compat,"",@"SHT_CUDA_COMPAT_INFO"
	.align	4
        /*0000*/ 	.byte	0x02, 0x02, 0x02, 0x00, 0x02, 0x05, 0x05, 0x00, 0x02, 0x03, 0x03, 0x00, 0x02, 0x06, 0x01, 0x00


//--------------------- .nv.callgraph             --------------------------
	.section	.nv.callgraph,"",@"SHT_CUDA_CALLGRAPH"
	.align	4
	.sectionentsize	8
	.align		4
        /*0000*/ 	.word	0x00000000
	.align		4
        /*0004*/ 	.word	0xffffffff
	.align		4
        /*0008*/ 	.word	0x00000000
	.align		4
        /*000c*/ 	.word	0xfffffffe
	.align		4
        /*0010*/ 	.word	0x00000000
	.align		4
        /*0014*/ 	.word	0xfffffffd
	.align		4
        /*0018*/ 	.word	0x00000000
	.align		4
        /*001c*/ 	.word	0xfffffffc


//--------------------- .text.gluon_tcgen05       --------------------------
	.section	.text.gluon_tcgen05,"ax",@progbits
	.align	128
        .global         gluon_tcgen05
        .type           gluon_tcgen05,@function
        .size           gluon_tcgen05,(.L_x_81 - gluon_tcgen05)
        .other          gluon_tcgen05,@"STO_CUDA_ENTRY STV_DEFAULT"
gluon_tcgen05:
.text.gluon_tcgen05:
[----:B------:R-:W1:Y:S01]  /*0000*/  LDC R1, c[0x0][0x37c] ;  /* 0x0000df00ff017b82 */ /* 0x000e620000000800 */
[----:B------:R-:W2:Y:S02]  /*0010*/  S2R R0, SR_TID.X ;  /* 0x0000000000007919 */ /* 0x000ea40000002100 */
[----:B--2---:R-:W-:-:S13]  /*0020*/  ISETP.GE.U32.AND P2, PT, R0, 0x20, PT ;  /* 0x000000200000780c */ /* 0x004fda0003f46070 */
[----:B------:R-:W-:Y:S05]  /*0030*/  @P2 BRA `(.L_x_0) ;  /* 0x0000000000b82947 */ /* 0x000fea0003800000 */
[----:B------:R-:W2:Y:S01]  /*0040*/  S2UR UR6, SR_CgaCtaId ;  /* 0x00000000000679c3 */ /* 0x000ea20000008800 */
[----:B------:R-:W-:Y:S01]  /*0050*/  NOP ;  /* 0x0000000000007918 */ /* 0x000fe20000000000 */
[----:B------:R-:W-:Y:S02]  /*0060*/  UMOV UR4, 0x40 ;  /* 0x0000004000047882 */ /* 0x000fe40000000000 */
[----:B--2---:R-:W-:-:S09]  /*0070*/  ULEA UR4, UR6, UR4, 0x18 ;  /* 0x0000000406047291 */ /* 0x004fd2000f8ec0ff */
[----:B------:R-:W2:Y:S01]  /*0080*/  LDS.U8 R2, [UR4] ;  /* 0x00000004ff027984 */ /* 0x000ea20008000000 */
[----:B------:R-:W-:Y:S02]  /*0090*/  UMOV UR4, 0x400 ;  /* 0x0000040000047882 */ /* 0x000fe40000000000 */
[----:B------:R-:W-:Y:S01]  /*00a0*/  ULEA UR4, UR6, UR4, 0x18 ;  /* 0x0000000406047291 */ /* 0x000fe2000f8ec0ff */
[----:B--2---:R-:W-:-:S13]  /*00b0*/  ISETP.NE.AND P0, PT, R2, RZ, PT ;  /* 0x000000ff0200720c */ /* 0x004fda0003f05270 */
[----:B------:R-:W-:Y:S05]  /*00c0*/  @P0 BRA `(.L_x_1) ;  /* 0x00000000007c0947 */ /* 0x000fea0003800000 */
[----:B------:R-:W-:-:S13]  /*00d0*/  ELECT P0, URZ, PT ;  /* 0x0000000000ff782f */ /* 0x000fda0003800000 */
[----:B------:R-:W-:Y:S05]  /*00e0*/  @!P0 BRA `(.L_x_2) ;  /* 0x0000000000848947 */ /* 0x000fea0003800000 */
[----:B------:R-:W-:Y:S01]  /*00f0*/  UMOV UR5, 0x8 ;  /* 0x0000000800057882 */ /* 0x000fe20000000000 */
[----:B------:R-:W-:Y:S02]  /*0100*/  IMAD.MOV.U32 R5, RZ, RZ, 0x1 ;  /* 0x00000001ff057424 */ /* 0x000fe400078e00ff */
[----:B------:R-:W-:Y:S02]  /*0110*/  IMAD.MOV.U32 R3, RZ, RZ, 0xff ;  /* 0x000000ffff037424 */ /* 0x000fe400078e00ff */
[----:B------:R-:W-:Y:S04]  /*0120*/  DEPBAR.LE SB2, 0x36 ;  /* 0x0000ad800000791a */ /* 0x000fe80000000000 */
[----:B------:R-:W2:Y:S02]  /*0130*/  UTCATOMSWS.FIND_AND_SET.ALIGN UP0, UR5, UR5 ;  /* 0x00000005000575e3 */ /* 0x000ea40008000800 */
[----:B--2---:R-:W-:-:S04]  /*0140*/  PLOP3.LUT P0, PT, PT, PT, UP0, 0x80, 0x8 ;  /* 0x000000000008781c */ /* 0x004fc80003f0f008 */
[----:B------:R-:W-:-:S04]  /*0150*/  SEL R2, RZ, 0xffffffff, !P0 ;  /* 0xffffffffff027807 */ /* 0x000fc80004000000 */
[----:B------:R-:W-:Y:S01]  /*0160*/  ISETP.NE.AND P0, PT, R2, RZ, PT ;  /* 0x000000ff0200720c */ /* 0x000fe20003f05270 */
[----:B------:R-:W-:-:S12]  /*0170*/  IMAD.U32 R2, RZ, RZ, UR5 ;  /* 0x00000005ff027e24 */ /* 0x000fd8000f8e00ff */
[----:B------:R-:W-:Y:S05]  /*0180*/  @P0 BRA `(.L_x_3) ;  /* 0x0000000000240947 */ /* 0x000fea0003800000 */
.L_x_4:
[----:B------:R-:W-:Y:S05]  /*0190*/  NANOSLEEP 0x64 ;  /* 0x000000640000795d */ /* 0x000fea0003800000 */
[----:B------:R-:W-:-:S05]  /*01a0*/  UMOV UR5, 0x8 ;  /* 0x0000000800057882 */ /* 0x000fca0000000000 */
[----:B------:R-:W-:Y:S04]  /*01b0*/  DEPBAR.LE SB2, 0x36 ;  /* 0x0000ad800000791a */ /* 0x000fe80000000000 */
[----:B------:R-:W2:Y:S02]  /*01c0*/  UTCATOMSWS.FIND_AND_SET.ALIGN UP0, UR5, UR5 ;  /* 0x00000005000575e3 */ /* 0x000ea40008000800 */
[----:B--2---:R-:W-:-:S04]  /*01d0*/  PLOP3.LUT P0, PT, PT, PT, UP0, 0x80, 0x8 ;  /* 0x000000000008781c */ /* 0x004fc80003f0f008 */
[----:B------:R-:W-:-:S04]  /*01e0*/  SEL R2, RZ, 0xffffffff, !P0 ;  /* 0xffffffffff027807 */ /* 0x000fc80004000000 */
[----:B------:R-:W-:Y:S01]  /*01f0*/  ISETP.NE.AND P0, PT, R2, RZ, PT ;  /* 0x000000ff0200720c */ /* 0x000fe20003f05270 */
[----:B------:R-:W-:-:S12]  /*0200*/  IMAD.U32 R2, RZ, RZ, UR5 ;  /* 0x00000005ff027e24 */ /* 0x000fd8000f8e00ff */
[----:B------:R-:W-:Y:S05]  /*0210*/  @!P0 BRA `(.L_x_4) ;  /* 0xfffffffc00dc8947 */ /* 0x000fea000383ffff */
.L_x_3:
[C---:B------:R-:W-:Y:S01]  /*0220*/  VIADD R4, R2.reuse, 0x10 ;  /* 0x0000001002047836 */ /* 0x040fe20000000000 */
[----:B------:R-:W-:Y:S01]  /*0230*/  UMOV UR5, 0x50 ;  /* 0x0000005000057882 */ /* 0x000fe20000000000 */
[----:B------:R-:W-:Y:S01]  /*0240*/  SHF.L.U32 R3, R3, R2, RZ ;  /* 0x0000000203037219 */ /* 0x000fe200000006ff */
[----:B------:R-:W-:Y:S01]  /*0250*/  ULEA UR5, UR6, UR5, 0x18 ;  /* 0x0000000506057291 */ /* 0x000fe2000f8ec0ff */
[----:B------:R-:W-:Y:S01]  /*0260*/  IMAD.SHL.U32 R2, R2, 0x20, RZ ;  /* 0x0000002002027824 */ /* 0x000fe200078e00ff */
[----:B------:R-:W-:-:S04]  /*0270*/  SHF.L.U32 R4, R5, R4, RZ ;  /* 0x0000000405047219 */ /* 0x000fc800000006ff */
[----:B------:R-:W-:-:S05]  /*0280*/  LOP3.LUT R3, R4, R3, RZ, 0xfc, !PT ;  /* 0x0000000304037212 */ /* 0x000fca00078efcff */
[----:B------:R2:W-:Y:S04]  /*0290*/  ATOMS.OR RZ, [UR5], R3 ;  /* 0x00000003ffff798c */ /* 0x0005e8000b000005 */
[----:B------:R2:W-:Y:S01]  /*02a0*/  STS [UR4], R2 ;  /* 0x00000002ff007988 */ /* 0x0005e20008000804 */
[----:B------:R-:W-:Y:S05]  /*02b0*/  BRA `(.L_x_2) ;  /* 0x0000000000107947 */ /* 0x000fea0003800000 */
.L_x_1:
[----:B------:R-:W-:Y:S01]  /*02c0*/  IMAD.MOV.U32 R3, RZ, RZ, -0x1 ;  /* 0xffffffffff037424 */ /* 0x000fe200078e00ff */
[----:B------:R-:W-:-:S04]  /*02d0*/  MOV R2, 0x300 ;  /* 0x0000030000027802 */ /* 0x000fc80000000f00 */
[----:B------:R2:W-:Y:S03]  /*02e0*/  STS [UR4], R3 ;  /* 0x00000003ff007988 */ /* 0x0005e60008000804 */
[----:B-12---:R-:W-:Y:S05]  /*02f0*/  CALL.REL.NOINC `($__internal_1_$__cuda_sm10x_tcgen05_guardrail_trap_phase_invalid_during_alloc) ;  /* 0x0000003000147944 */ /* 0x006fea0003c00000 */
.L_x_2:
[----:B------:R-:W-:Y:S05]  /*0300*/  WARPSYNC.ALL ;  /* 0x0000000000007948 */ /* 0x000fea0003800000 */
[----:B------:R-:W-:Y:S01]  /*0310*/  NOP ;  /* 0x0000000000007918 */ /* 0x000fe20000000000 */
.L_x_0:
[----:B------:R-:W3:Y:S08]  /*0320*/  S2UR UR4, SR_CgaCtaId ;  /* 0x00000000000479c3 */ /* 0x000ef00000008800 */
[----:B------:R-:W-:Y:S01]  /*0330*/  BAR.SYNC.DEFER_BLOCKING 0x0 ;  /* 0x0000000000007b1d */ /* 0x000fe20000010000 */
[----:B------:R-:W-:-:S05]  /*0340*/  LOP3.LUT R10, R0, 0x7f, RZ, 0xc0, !PT ;  /* 0x0000007f000a7812 */ /* 0x000fca00078ec0ff */
[----:B------:R-:W-:Y:S02]  /*0350*/  UMOV UR11, 0x400 ;  /* 0x00000400000b7882 */ /* 0x000fe40000000000 */
[----:B------:R-:W4:Y:S08]  /*0360*/  LDC R4, c[0x0][0x398] ;  /* 0x0000e600ff047b82 */ /* 0x000f300000000800 */
[----:B------:R-:W5:Y:S01]  /*0370*/  LDC R13, c[0x0][0x3a0] ;  /* 0x0000e800ff0d7b82 */ /* 0x000f620000000800 */
[----:B---3--:R-:W-:-:S07]  /*0380*/  ULEA UR11, UR4, UR11, 0x18 ;  /* 0x0000000b040b7291 */ /* 0x008fce000f8ec0ff */
[----:B------:R-:W3:Y:S02]  /*0390*/  S2UR UR7, SR_CTAID.Y ;  /* 0x00000000000779c3 */ /* 0x000ee40000002600 */
[----:B--2---:R-:W2:Y:S06]  /*03a0*/  LDS R3, [UR11] ;  /* 0x0000000bff037984 */ /* 0x004eac0008000800 */
[----:B------:R-:W-:Y:S06]  /*03b0*/  BAR.SYNC.DEFER_BLOCKING 0x0 ;  /* 0x0000000000007b1d */ /* 0x000fec0000010000 */
[----:B------:R-:W-:Y:S05]  /*03c0*/  @P2 BRA `(.L_x_5) ;  /* 0x0000000000182947 */ /* 0x000fea0003800000 */
[----:B------:R-:W-:Y:S01]  /*03d0*/  ELECT P0, URZ, PT ;  /* 0x0000000000ff782f */ /* 0x000fe20003800000 */
[----:B------:R-:W-:Y:S01]  /*03e0*/  IMAD.MOV.U32 R2, RZ, RZ, 0x1 ;  /* 0x00000001ff027424 */ /* 0x000fe200078e00ff */
[----:B------:R-:W-:Y:S01]  /*03f0*/  UMOV UR5, 0x40 ;  /* 0x0000004000057882 */ /* 0x000fe20000000000 */
[----:B------:R-:W-:Y:S01]  /*0400*/  UVIRTCOUNT.DEALLOC.SMPOOL 0x80 ;  /* 0x000000800000784c */ /* 0x000fe20000000000 */
[----:B------:R-:W-:-:S09]  /*0410*/  ULEA UR5, UR4, UR5, 0x18 ;  /* 0x0000000504057291 */ /* 0x000fd2000f8ec0ff */
[----:B------:R5:W-:Y:S03]  /*0420*/  @P0 STS.U8 [UR5], R2 ;  /* 0x00000002ff000988 */ /* 0x000be60008000005 */
.L_x_5:
[----:B------:R-:W5:Y:S01]  /*0430*/  S2UR UR4, SR_CTAID.Z ;  /* 0x00000000000479c3 */ /* 0x000f620000002700 */
[----:B------:R-:W4:Y:S01]  /*0440*/  LDCU UR5, c[0x0][0x370] ;  /* 0x00006e00ff0577ac */ /* 0x000f220008000800 */
[----:B------:R-:W-:Y:S01]  /*0450*/  ISETP.GE.U32.AND P0, PT, R10, 0x20, PT ;  /* 0x000000200a00780c */ /* 0x000fe20003f06070 */
[----:B----4-:R-:W-:Y:S01]  /*0460*/  VIADD R4, R4, 0xffffffff ;  /* 0xffffffff04047836 */ /* 0x010fe20000000000 */
[C---:B------:R-:W-:Y:S01]  /*0470*/  ISETP.NE.U32.AND P3, PT, R10.reuse, RZ, PT ;  /* 0x000000ff0a00720c */ /* 0x040fe20003f65070 */
[----:B------:R-:W5:Y:S01]  /*0480*/  LDCU UR6, c[0x0][0x374] ;  /* 0x00006e80ff0677ac */ /* 0x000f620008000800 */
[----:B------:R-:W-:Y:S01]  /*0490*/  LEA R11, R10, UR11, 0x2 ;  /* 0x0000000b0a0b7c11 */ /* 0x000fe2000f8e10ff */
[----:B-----5:R-:W-:Y:S01]  /*04a0*/  VIADD R12, R13, 0xffffffff ;  /* 0xffffffff0d0c7836 */ /* 0x020fe20000000000 */
[----:B------:R-:W4:Y:S01]  /*04b0*/  S2UR UR15, SR_CTAID.X ;  /* 0x00000000000f79c3 */ /* 0x000f220000002500 */
[----:B------:R-:W5:Y:S01]  /*04c0*/  LDCU.64 UR12, c[0x0][0x3c0] ;  /* 0x00007800ff0c77ac */ /* 0x000f620008000a00 */
[----:B--2---:R-:W-:Y:S01]  /*04d0*/  R2UR UR10, R3 ;  /* 0x00000000030a72ca */ /* 0x004fe200000e0000 */
[----:B------:R-:W-:Y:S04]  /*04e0*/  BSSY.RECONVERGENT B0, `(.L_x_6) ;  /* 0x0000011000007945 */ /* 0x000fe80003800200 */
[----:B------:R2:W-:Y:S01]  /*04f0*/  @!P0 STS [R11], RZ ;  /* 0x000000ff0b008388 */ /* 0x0005e20000000800 */
[----:B------:R-:W-:-:S03]  /*0500*/  NOP ;  /* 0x0000000000007918 */ /* 0x000fc60000000000 */
[----:B------:R2:W-:Y:S01]  /*0510*/  @!P3 STS [UR11+0x24], R4 ;  /* 0x00002404ff00b988 */ /* 0x0005e2000800080b */
[----:B---3--:R-:W-:-:S03]  /*0520*/  UIMAD UR4, UR4, UR6, UR7 ;  /* 0x00000006040472a4 */ /* 0x008fc6000f8e0207 */
[----:B------:R2:W-:Y:S01]  /*0530*/  @!P3 STS [UR11+0x20], R12 ;  /* 0x0000200cff00b988 */ /* 0x0005e2000800080b */
[----:B----4-:R-:W-:-:S04]  /*0540*/  UIMAD UR4, UR4, UR5, UR15 ;  /* 0x00000005040472a4 */ /* 0x010fc8000f8e020f */
[----:B------:R-:W-:-:S04]  /*0550*/  UIMAD UR4, UR4, 0x180, URZ ;  /* 0x00000180040478a4 */ /* 0x000fc8000f8e02ff */
[----:B-----5:R-:W-:-:S04]  /*0560*/  UIADD3 UR8, UP0, UPT, UR4, UR12, URZ ;  /* 0x0000000c04087290 */ /* 0x020fc8000ff1e0ff */
[----:B------:R-:W-:Y:S01]  /*0570*/  ULEA.HI.X.SX32 UR9, UR4, UR13, 0x1, UP0 ;  /* 0x0000000d04097291 */ /* 0x000fe200080f0eff */
[----:B--2---:R-:W-:Y:S11]  /*0580*/  @P3 BRA `(.L_x_7) ;  /* 0x0000000000183947 */ /* 0x004ff60003800000 */
[----:B------:R-:W2:Y:S01]  /*0590*/  LDS R2, [UR11+0x8] ;  /* 0x0000080bff027984 */ /* 0x000ea20008000800 */
[----:B------:R-:W3:Y:S01]  /*05a0*/  LDC.64 R6, c[0x0][0x380] ;  /* 0x0000e000ff067b82 */ /* 0x000ee20000000a00 */
[----:B------:R-:W-:Y:S02]  /*05b0*/  IMAD.MOV.U32 R3, RZ, RZ, 0x70 ;  /* 0x00000070ff037424 */ /* 0x000fe400078e00ff */
[----:B---3--:R3:W-:Y:S03]  /*05c0*/  STS.64 [UR11], R6 ;  /* 0x00000006ff007988 */ /* 0x0087e60008000a0b */
[----:B--2---:R-:W-:-:S05]  /*05d0*/  LOP3.LUT R2, R2, 0x10, R3, 0xd8, !PT ;  /* 0x0000001002027812 */ /* 0x004fca00078ed803 */
[----:B------:R3:W-:Y:S02]  /*05e0*/  STS [UR11+0x8], R2 ;  /* 0x00000802ff007988 */ /* 0x0007e4000800080b */
.L_x_7:
[----:B------:R-:W-:Y:S05]  /*05f0*/  BSYNC.RECONVERGENT B0 ;  /* 0x0000000000007941 */ /* 0x000fea0003800200 */
.L_x_6:
[----:B------:R-:W-:Y:S04]  /*0600*/  BSSY.RECONVERGENT B0, `(.L_x_8) ;  /* 0x000000a000007945 */ /* 0x000fe80003800200 */
[----:B------:R-:W-:Y:S05]  /*0610*/  @P3 BRA `(.L_x_9) ;  /* 0x0000000000203947 */ /* 0x000fea0003800000 */
[----:B---3--:R-:W2:Y:S01]  /*0620*/  LDS R2, [UR11+0x34] ;  /* 0x0000340bff027984 */ /* 0x008ea20008000800 */
[----:B------:R-:W-:Y:S02]  /*0630*/  IMAD.MOV.U32 R3, RZ, RZ, 0x3f000000 ;  /* 0x3f000000ff037424 */ /* 0x000fe400078e00ff */
[----:B------:R-:W-:Y:S01]  /*0640*/  @!P3 IMAD.MOV.U32 R5, RZ, RZ, 0x3f ;  /* 0x0000003fff05b424 */ /* 0x000fe200078e00ff */
[----:B------:R-:W3:Y:S02]  /*0650*/  @!P3 LDS R6, [UR11+0x38] ;  /* 0x0000380bff06b984 */ /* 0x000ee40008000800 */
[----:B--2---:R-:W-:Y:S02]  /*0660*/  LOP3.LUT R2, R2, 0xff000000, R3, 0xb8, !PT ;  /* 0xff00000002027812 */ /* 0x004fe400078eb803 */
[----:B---3--:R-:W-:-:S03]  /*0670*/  @!P3 LOP3.LUT R3, R6, 0xff, R5, 0xb8, !PT ;  /* 0x000000ff0603b812 */ /* 0x008fc600078eb805 */
[----:B------:R2:W-:Y:S04]  /*0680*/  STS [UR11+0x34], R2 ;  /* 0x00003402ff007988 */ /* 0x0005e8000800080b */
[----:B------:R2:W-:Y:S02]  /*0690*/  @!P3 STS [UR11+0x38], R3 ;  /* 0x00003803ff00b988 */ /* 0x0005e4000800080b */
.L_x_9:
[----:B------:R-:W-:Y:S05]  /*06a0*/  BSYNC.RECONVERGENT B0 ;  /* 0x0000000000007941 */ /* 0x000fea0003800200 */
.L_x_8:
[----:B------:R-:W-:Y:S04]  /*06b0*/  BSSY.RECONVERGENT B0, `(.L_x_10) ;  /* 0x000000e000007945 */ /* 0x000fe80003800200 */
[----:B------:R-:W-:Y:S05]  /*06c0*/  @P3 BRA `(.L_x_11) ;  /* 0x0000000000303947 */ /* 0x000fea0003800000 */
[----:B--2---:R-:W2:Y:S01]  /*06d0*/  LDS R3, [UR11+0x34] ;  /* 0x0000340bff037984 */ /* 0x004ea20008000800 */
[----:B------:R-:W4:Y:S03]  /*06e0*/  LDC.64 R8, c[0x0][0x3a8] ;  /* 0x0000ea00ff087b82 */ /* 0x000f260000000a00 */
[----:B---3--:R-:W3:Y:S01]  /*06f0*/  LDS R2, [UR11+0x1c] ;  /* 0x00001c0bff027984 */ /* 0x008ee20008000800 */
[C---:B----4-:R-:W-:Y:S01]  /*0700*/  SHF.L.U64.HI R6, R8.reuse, 0x1, R9 ;  /* 0x0000000108067819 */ /* 0x050fe20000010209 */
[----:B------:R-:W-:-:S03]  /*0710*/  IMAD.SHL.U32 R5, R8, 0x2, RZ ;  /* 0x0000000208057824 */ /* 0x000fc600078e00ff */
[--C-:B------:R-:W-:Y:S02]  /*0720*/  SHF.R.U32.HI R7, RZ, 0x4, R6.reuse ;  /* 0x00000004ff077819 */ /* 0x100fe40000011606 */
[----:B------:R-:W-:-:S05]  /*0730*/  SHF.R.U64 R5, R5, 0x4, R6 ;  /* 0x0000000405057819 */ /* 0x000fca0000001206 */
[----:B------:R4:W-:Y:S01]  /*0740*/  STS [UR11+0xc], R5 ;  /* 0x00000c05ff007988 */ /* 0x0009e2000800080b */
[----:B--2---:R-:W-:Y:S02]  /*0750*/  LOP3.LUT R3, R3, 0x7, RZ, 0xb8, !PT ;  /* 0x0000000703037812 */ /* 0x004fe400078eb8ff */
[----:B---3--:R-:W-:-:S03]  /*0760*/  LOP3.LUT R2, R2, 0xf, R7, 0xb8, !PT ;  /* 0x0000000f02027812 */ /* 0x008fc600078eb807 */
[----:B------:R4:W-:Y:S04]  /*0770*/  STS [UR11+0x34], R3 ;  /* 0x00003403ff007988 */ /* 0x0009e8000800080b */
[----:B------:R4:W-:Y:S02]  /*0780*/  STS [UR11+0x1c], R2 ;  /* 0x00001c02ff007988 */ /* 0x0009e4000800080b */
.L_x_11:
[----:B------:R-:W-:Y:S05]  /*0790*/  BSYNC.RECONVERGENT B0 ;  /* 0x0000000000007941 */ /* 0x000fea0003800200 */
.L_x_10:
[----:B------:R-:W-:Y:S04]  /*07a0*/  BSSY.RECONVERGENT B1, `(.L_x_12) ;  /* 0x000001a000017945 */ /* 0x000fe80003800200 */
[----:B------:R-:W-:Y:S04]  /*07b0*/  BSSY.RELIABLE B0, `(.L_x_13) ;  /* 0x0000015000007945 */ /* 0x000fe80003800100 */
[----:B------:R-:W-:Y:S05]  /*07c0*/  @P3 BRA `(.L_x_14) ;  /* 0x0000000000203947 */ /* 0x000fea0003800000 */
[----:B--234-:R-:W2:Y:S02]  /*07d0*/  LDS R2, [UR11+0x34] ;  /* 0x0000340bff027984 */ /* 0x01cea40008000800 */
[----:B--2---:R-:W-:-:S05]  /*07e0*/  LOP3.LUT R2, R2, 0x38, RZ, 0xb8, !PT ;  /* 0x0000003802027812 */ /* 0x004fca00078eb8ff */
[----:B------:R2:W-:Y:S01]  /*07f0*/  STS [UR11+0x34], R2 ;  /* 0x00003402ff007988 */ /* 0x0005e2000800080b */
[----:B------:R-:W-:Y:S05]  /*0800*/  @P3 BRA `(.L_x_15) ;  /* 0x0000000000203947 */ /* 0x000fea0003800000 */
[----:B--2---:R-:W2:Y:S01]  /*0810*/  LDS R2, [UR11+0x8] ;  /* 0x0000080bff027984 */ /* 0x004ea20008000800 */
[----:B------:R-:W-:-:S05]  /*0820*/  IMAD.MOV.U32 R3, RZ, RZ, 0x780 ;  /* 0x00000780ff037424 */ /* 0x000fca00078e00ff */
[----:B--2---:R-:W-:-:S05]  /*0830*/  LOP3.LUT R2, R2, 0x300, R3, 0xd8, !PT ;  /* 0x0000030002027812 */ /* 0x004fca00078ed803 */
[----:B------:R5:W-:Y:S02]  /*0840*/  STS [UR11+0x8], R2 ;  /* 0x00000802ff007988 */ /* 0x000be4000800080b */
.L_x_14:
[----:B------:R-:W-:Y:S05]  /*0850*/  @P3 BRA `(.L_x_16) ;  /* 0x0000000000283947 */ /* 0x000fea0003800000 */
[----:B--2345:R-:W2:Y:S02]  /*0860*/  LDS R2, [UR11+0x8] ;  /* 0x0000080bff027984 */ /* 0x03cea40008000800 */
[----:B--2---:R-:W-:-:S05]  /*0870*/  LOP3.LUT R2, R2, 0x1800, RZ, 0xb8, !PT ;  /* 0x0000180002027812 */ /* 0x004fca00078eb8ff */
[----:B------:R3:W-:Y:S02]  /*0880*/  STS [UR11+0x8], R2 ;  /* 0x00000802ff007988 */ /* 0x0007e4000800080b */
.L_x_15:
[----:B------:R-:W-:Y:S05]  /*0890*/  @P3 BREAK.RELIABLE B0 ;  /* 0x0000000000003942 */ /* 0x000fea0003800100 */
[----:B------:R-:W-:Y:S05]  /*08a0*/  @P3 BRA `(.L_x_17) ;  /* 0x0000000000243947 */ /* 0x000fea0003800000 */
[----:B------:R-:W4:Y:S01]  /*08b0*/  LDS R3, [UR11+0x8] ;  /* 0x0000080bff037984 */ /* 0x000f220008000800 */
[----:B--23--:R-:W-:-:S05]  /*08c0*/  IMAD.MOV.U32 R2, RZ, RZ, 0x6000 ;  /* 0x00006000ff027424 */ /* 0x00cfca00078e00ff */
[----:B----4-:R-:W-:-:S04]  /*08d0*/  LOP3.LUT R2, R3, 0x6000, R2, 0xd8, !PT ;  /* 0x0000600003027812 */ /* 0x010fc800078ed802 */
[----:B------:R-:W-:-:S05]  /*08e0*/  LOP3.LUT R2, R2, 0x400000, RZ, 0xb8, !PT ;  /* 0x0040000002027812 */ /* 0x000fca00078eb8ff */
[----:B------:R2:W-:Y:S02]  /*08f0*/  STS [UR11+0x8], R2 ;  /* 0x00000802ff007988 */ /* 0x0005e4000800080b */
.L_x_16:
[----:B------:R-:W-:Y:S05]  /*0900*/  BSYNC.RELIABLE B0 ;  /* 0x0000000000007941 */ /* 0x000fea0003800100 */
.L_x_13:
[----:B--2345:R-:W2:Y:S02]  /*0910*/  @!P3 LDS R2, [UR11+0x8] ;  /* 0x0000080bff02b984 */ /* 0x03cea40008000800 */
[----:B--2---:R-:W-:-:S05]  /*0920*/  @!P3 LOP3.LUT R2, R2, 0x8000, RZ, 0xb8, !PT ;  /* 0x000080000202b812 */ /* 0x004fca00078eb8ff */
[----:B------:R4:W-:Y:S02]  /*0930*/  @!P3 STS [UR11+0x8], R2 ;  /* 0x00000802ff00b988 */ /* 0x0009e4000800080b */
.L_x_17:
[----:B------:R-:W-:Y:S05]  /*0940*/  BSYNC.RECONVERGENT B1 ;  /* 0x0000000000017941 */ /* 0x000fea0003800200 */
.L_x_12:
[----:B------:R-:W-:Y:S05]  /*0950*/  WARPSYNC.ALL ;  /* 0x0000000000007948 */ /* 0x000fea0003800000 */
[----:B------:R-:W-:Y:S01]  /*0960*/  NOP ;  /* 0x0000000000007918 */ /* 0x000fe20000000000 */
[----:B------:R-:W-:Y:S05]  /*0970*/  @P0 BRA `(.L_x_18) ;  /* 0x0000000000300947 */ /* 0x000fea0003800000 */
[----:B--234-:R-:W2:Y:S01]  /*0980*/  S2R R2, SR_LANEID ;  /* 0x0000000000027919 */ /* 0x01cea20000000000 */
[----:B------:R-:W-:Y:S05]  /*0990*/  WARPSYNC.ALL ;  /* 0x0000000000007948 */ /* 0x000fea0003800000 */
[----:B------:R-:W-:Y:S01]  /*09a0*/  NOP ;  /* 0x0000000000007918 */ /* 0x000fe20000000000 */
[----:B--2---:R-:W-:-:S05]  /*09b0*/  IMAD.SHL.U32 R5, R2, 0x4, RZ ;  /* 0x0000000402057824 */ /* 0x004fca00078e00ff */
[----:B------:R-:W2:Y:S01]  /*09c0*/  LDS R7, [R5+UR11] ;  /* 0x0000000b05077984 */ /* 0x000ea20008000800 */
[----:B------:R-:W-:-:S05]  /*09d0*/  IADD3 R2, P1, PT, R5, UR8, RZ ;  /* 0x0000000805027c10 */ /* 0x000fca000ff3e0ff */
[----:B------:R-:W-:-:S05]  /*09e0*/  IMAD.X R3, RZ, RZ, UR9, P1 ;  /* 0x00000009ff037e24 */ /* 0x000fca00088e06ff */
[----:B--2---:R5:W2:Y:S01]  /*09f0*/  ATOMG.E.EXCH.STRONG.GPU PT, RZ, [R2], R7 ;  /* 0x0000000702ff73a8 */ /* 0x004aa200041ee100 */
[----:B------:R-:W-:-:S04]  /*0a00*/  DEPBAR {5,4,3,2,1,0} ;  /* 0x0000003f0000791a */ /* 0x000fc80000000000 */
[----:B------:R-:W3:Y:S02]  /*0a10*/  CCTL.E.C.LDCU.IV.DEEP [UR8] ;  /* 0x0000000008007540 */ /* 0x000ee40009c08000 */
[----:B---3--:R5:W-:Y:S01]  /*0a20*/  UTMACCTL.IV [UR8] ;  /* 0x00000000080079b9 */ /* 0x008be20008000000 */
[----:B------:R-:W-:Y:S01]  /*0a30*/  NOP ;  /* 0x0000000000007918 */ /* 0x000fe20000000000 */
.L_x_18:
[----:B------:R-:W-:Y:S05]  /*0a40*/  @P0 BRA `(.L_x_19) ;  /* 0x00000000000c0947 */ /* 0x000fea0003800000 */
[----:B------:R0:W-:Y:S01]  /*0a50*/  UTMACMDFLUSH ;  /* 0x00000000000079b7 */ /* 0x0001e20000000000 */
[----:B------:R-:W-:Y:S05]  /*0a60*/  @P0 BRA `(.L_x_19) ;  /* 0x0000000000040947 */ /* 0x000fea0003800000 */
[----:B------:R-:W-:-:S04]  /*0a70*/  DEPBAR.LE SB0, 0x0 ;  /* 0x000080000000791a */ /* 0x000fc80000000000 */
.L_x_19:
[----:B------:R-:W-:Y:S05]  /*0a80*/  WARPSYNC.ALL ;  /* 0x0000000000007948 */ /* 0x000fea0003800000 */
[----:B------:R-:W-:Y:S01]  /*0a90*/  NOP ;  /* 0x0000000000007918 */ /* 0x000fe20000000000 */
[----:B--2---:R-:W-:Y:S06]  /*0aa0*/  BAR.SYNC.DEFER_BLOCKING 0x0 ;  /* 0x0000000000007b1d */ /* 0x004fec0000010000 */
[----:B------:R-:W-:Y:S02]  /*0ab0*/  BSSY.RECONVERGENT B1, `(.L_x_20) ;  /* 0x000000b000017945 */ /* 0x000fe40003800200 */
[----:B------:R-:W-:Y:S06]  /*0ac0*/  BAR.SYNC.DEFER_BLOCKING 0x0 ;  /* 0x0000000000007b1d */ /* 0x000fec0000010000 */
[----:B------:R2:W-:Y:S01]  /*0ad0*/  @!P0 STS [R11], RZ ;  /* 0x000000ff0b008388 */ /* 0x0005e20000000800 */
[----:B------:R-:W-:Y:S01]  /*0ae0*/  NOP ;  /* 0x0000000000007918 */ /* 0x000fe20000000000 */
[----:B------:R-:W-:Y:S05]  /*0af0*/  @P3 BRA `(.L_x_21) ;  /* 0x0000000000183947 */ /* 0x000fea0003800000 */
[----:B---345:R-:W3:Y:S01]  /*0b00*/  LDS R2, [UR11+0x8] ;  /* 0x0000080bff027984 */ /* 0x038ee20008000800 */
[----:B------:R-:W4:Y:S01]  /*0b10*/  LDC.64 R6, c[0x0][0x388] ;  /* 0x0000e200ff067b82 */ /* 0x000f220000000a00 */
[----:B------:R-:W-:Y:S02]  /*0b20*/  IMAD.MOV.U32 R3, RZ, RZ, 0x70 ;  /* 0x00000070ff037424 */ /* 0x000fe400078e00ff */
[----:B----4-:R4:W-:Y:S03]  /*0b30*/  STS.64 [UR11], R6 ;  /* 0x00000006ff007988 */ /* 0x0109e60008000a0b */
[----:B---3--:R-:W-:-:S05]  /*0b40*/  LOP3.LUT R2, R2, 0x10, R3, 0xd8, !PT ;  /* 0x0000001002027812 */ /* 0x008fca00078ed803 */
[----:B------:R4:W-:Y:S02]  /*0b50*/  STS [UR11+0x8], R2 ;  /* 0x00000802ff007988 */ /* 0x0009e4000800080b */
.L_x_21:
[----:B-----5:R-:W-:Y:S05]  /*0b60*/  BSYNC.RECONVERGENT B1 ;  /* 0x0000000000017941 */ /* 0x020fea0003800200 */
.L_x_20:
[----:B------:R-:W-:Y:S04]  /*0b70*/  BSSY.RECONVERGENT B2, `(.L_x_22) ;  /* 0x000000f000027945 */ /* 0x000fe80003800200 */
[----:B------:R-:W-:Y:S04]  /*0b80*/  BSSY.RELIABLE B1, `(.L_x_23) ;  /* 0x000000c000017945 */ /* 0x000fe80003800100 */
[----:B------:R-:W-:Y:S05]  /*0b90*/  @P3 BRA `(.L_x_24) ;  /* 0x0000000000283947 */ /* 0x000fea0003800000 */
[----:B---34-:R-:W3:Y:S01]  /*0ba0*/  LDS R2, [UR11+0x34] ;  /* 0x0000340bff027984 */ /* 0x018ee20008000800 */
[----:B------:R-:W-:Y:S01]  /*0bb0*/  IMAD.MOV.U32 R3, RZ, RZ, 0x3f000000 ;  /* 0x3f000000ff037424 */ /* 0x000fe200078e00ff */
[----:B------:R-:W-:Y:S05]  /*0bc0*/  @P3 BREAK.RELIABLE B1 ;  /* 0x0000000000013942 */ /* 0x000fea0003800100 */
[----:B---3--:R-:W-:-:S05]  /*0bd0*/  LOP3.LUT R2, R2, 0xff000000, R3, 0xb8, !PT ;  /* 0xff00000002027812 */ /* 0x008fca00078eb803 */
[----:B------:R3:W-:Y:S01]  /*0be0*/  STS [UR11+0x34], R2 ;  /* 0x00003402ff007988 */ /* 0x0007e2000800080b */
[----:B------:R-:W-:Y:S05]  /*0bf0*/  @P3 BRA `(.L_x_25) ;  /* 0x0000000000183947 */ /* 0x000fea0003800000 */
[----:B---3--:R-:W3:Y:S01]  /*0c00*/  LDS R2, [UR11+0x38] ;  /* 0x0000380bff027984 */ /* 0x008ee20008000800 */
[----:B------:R-:W-:-:S05]  /*0c10*/  IMAD.MOV.U32 R3, RZ, RZ, 0xff ;  /* 0x000000ffff037424 */ /* 0x000fca00078e00ff */
[----:B---3--:R-:W-:-:S05]  /*0c20*/  LOP3.LUT R2, R2, 0xff, R3, 0xb8, !PT ;  /* 0x000000ff02027812 */ /* 0x008fca00078eb803 */
[----:B------:R5:W-:Y:S02]  /*0c30*/  STS [UR11+0x38], R2 ;  /* 0x00003802ff007988 */ /* 0x000be4000800080b */
.L_x_24:
[----:B------:R-:W-:Y:S05]  /*0c40*/  BSYNC.RELIABLE B1 ;  /* 0x0000000000017941 */ /* 0x000fea0003800100 */
.L_x_23:
[----:B------:R2:W-:Y:S02]  /*0c50*/  @!P3 STS [UR11+0x20], R12 ;  /* 0x0000200cff00b988 */ /* 0x0005e4000800080b */
.L_x_25:
[----:B------:R-:W-:Y:S05]  /*0c60*/  BSYNC.RECONVERGENT B2 ;  /* 0x0000000000027941 */ /* 0x000fea0003800200 */
.L_x_22:
[----:B------:R-:W-:Y:S05]  /*0c70*/  WARPSYNC.ALL ;  /* 0x0000000000007948 */ /* 0x000fea0003800000 */
[----:B------:R-:W-:Y:S01]  /*0c80*/  NOP ;  /* 0x0000000000007918 */ /* 0x000fe20000000000 */
[----:B------:R-:W2:Y:S01]  /*0c90*/  LDC R5, c[0x0][0x39c] ;  /* 0x0000e700ff057b82 */ /* 0x000ea20000000800 */
[----:B------:R-:W-:Y:S01]  /*0ca0*/  BSSY.RECONVERGENT B2, `(.L_x_26) ;  /* 0x0000010000027945 */ /* 0x000fe20003800200 */
[----:B--2---:R-:W-:-:S05]  /*0cb0*/  VIADD R5, R5, 0xffffffff ;  /* 0xffffffff05057836 */ /* 0x004fca0000000000 */
[----:B------:R2:W-:Y:S01]  /*0cc0*/  @!P3 STS [UR11+0x24], R5 ;  /* 0x00002405ff00b988 */ /* 0x0005e2000800080b */
[----:B------:R-:W-:Y:S05]  /*0cd0*/  @P3 BRA `(.L_x_27) ;  /* 0x0000000000303947 */ /* 0x000fea0003800000 */
[----:B------:R-:W2:Y:S01]  /*0ce0*/  LDS R3, [UR11+0x34] ;  /* 0x0000340bff037984 */ /* 0x000ea20008000800 */
[----:B----4-:R-:W4:Y:S03]  /*0cf0*/  LDC.64 R6, c[0x0][0x3b0] ;  /* 0x0000ec00ff067b82 */ /* 0x010f260000000a00 */
[----:B---3-5:R-:W3:Y:S01]  /*0d00*/  LDS R2, [UR11+0x1c] ;  /* 0x00001c0bff027984 */ /* 0x028ee20008000800 */
        /* <DEDUP_REMOVED lines=9> */
.L_x_27:
[----:B------:R-:W-:Y:S05]  /*0da0*/  BSYNC.RECONVERGENT B2 ;  /* 0x0000000000027941 */ /* 0x000fea0003800200 */
.L_x_26:
[----:B------:R-:W-:Y:S04]  /*0db0*/  BSSY.RECONVERGENT B3, `(.L_x_28) ;  /* 0x000001a000037945 */ /* 0x000fe80003800200 */
[----:B------:R-:W-:Y:S04]  /*0dc0*/  BSSY.RELIABLE B2, `(.L_x_29) ;  /* 0x0000015000027945 */ /* 0x000fe80003800100 */
[----:B------:R-:W-:Y:S05]  /*0dd0*/  @P3 BRA `(.L_x_30) ;  /* 0x0000000000203947 */ /* 0x000fea0003800000 */
[----:B---345:R-:W3:Y:S02]  /*0de0*/  LDS R2, [UR11+0x34] ;  /* 0x0000340bff027984 */ /* 0x038ee40008000800 */
[----:B---3--:R-:W-:-:S05]  /*0df0*/  LOP3.LUT R2, R2, 0x38, RZ, 0xb8, !PT ;  /* 0x0000003802027812 */ /* 0x008fca00078eb8ff */
[----:B------:R3:W-:Y:S01]  /*0e00*/  STS [UR11+0x34], R2 ;  /* 0x00003402ff007988 */ /* 0x0007e2000800080b */
[----:B------:R-:W-:Y:S05]  /*0e10*/  @P3 BRA `(.L_x_31) ;  /* 0x0000000000203947 */ /* 0x000fea0003800000 */
[----:B---3--:R-:W3:Y:S01]  /*0e20*/  LDS R2, [UR11+0x8] ;  /* 0x0000080bff027984 */ /* 0x008ee20008000800 */
[----:B------:R-:W-:-:S05]  /*0e30*/  IMAD.MOV.U32 R3, RZ, RZ, 0x780 ;  /* 0x00000780ff037424 */ /* 0x000fca00078e00ff */
[----:B---3--:R-:W-:-:S05]  /*0e40*/  LOP3.LUT R2, R2, 0x300, R3, 0xd8, !PT ;  /* 0x0000030002027812 */ /* 0x008fca00078ed803 */
[----:B------:R3:W-:Y:S02]  /*0e50*/  STS [UR11+0x8], R2 ;  /* 0x00000802ff007988 */ /* 0x0007e4000800080b */
.L_x_30:
[----:B------:R-:W-:Y:S05]  /*0e60*/  @P3 BRA `(.L_x_32) ;  /* 0x0000000000283947 */ /* 0x000fea0003800000 */
[----:B---345:R-:W3:Y:S02]  /*0e70*/  LDS R2, [UR11+0x8] ;  /* 0x0000080bff027984 */ /* 0x038ee40008000800 */
[----:B---3--:R-:W-:-:S05]  /*0e80*/  LOP3.LUT R2, R2, 0x1800, RZ, 0xb8, !PT ;  /* 0x0000180002027812 */ /* 0x008fca00078eb8ff */
[----:B------:R4:W-:Y:S02]  /*0e90*/  STS [UR11+0x8], R2 ;  /* 0x00000802ff007988 */ /* 0x0009e4000800080b */
.L_x_31:
[----:B------:R-:W-:Y:S05]  /*0ea0*/  @P3 BREAK.RELIABLE B2 ;  /* 0x0000000000023942 */ /* 0x000fea0003800100 */
[----:B------:R-:W-:Y:S05]  /*0eb0*/  @P3 BRA `(.L_x_33) ;  /* 0x0000000000243947 */ /* 0x000fea0003800000 */
[----:B---34-:R-:W3:Y:S01]  /*0ec0*/  LDS R2, [UR11+0x8] ;  /* 0x0000080bff027984 */ /* 0x018ee20008000800 */
[----:B------:R-:W-:-:S05]  /*0ed0*/  IMAD.MOV.U32 R3, RZ, RZ, 0x6000 ;  /* 0x00006000ff037424 */ /* 0x000fca00078e00ff */
[----:B---3--:R-:W-:-:S04]  /*0ee0*/  LOP3.LUT R2, R2, 0x6000, R3, 0xd8, !PT ;  /* 0x0000600002027812 */ /* 0x008fc800078ed803 */
[----:B------:R-:W-:-:S05]  /*0ef0*/  LOP3.LUT R2, R2, 0x400000, RZ, 0xb8, !PT ;  /* 0x0040000002027812 */ /* 0x000fca00078eb8ff */
[----:B------:R3:W-:Y:S02]  /*0f00*/  STS [UR11+0x8], R2 ;  /* 0x00000802ff007988 */ /* 0x0007e4000800080b */
.L_x_32:
[----:B------:R-:W-:Y:S05]  /*0f10*/  BSYNC.RELIABLE B2 ;  /* 0x0000000000027941 */ /* 0x000fea0003800100 */
.L_x_29:
[----:B---345:R-:W3:Y:S02]  /*0f20*/  @!P3 LDS R2, [UR11+0x8] ;  /* 0x0000080bff02b984 */ /* 0x038ee40008000800 */
[----:B---3--:R-:W-:-:S05]  /*0f30*/  @!P3 LOP3.LUT R2, R2, 0x8000, RZ, 0xb8, !PT ;  /* 0x000080000202b812 */ /* 0x008fca00078eb8ff */
[----:B------:R5:W-:Y:S02]  /*0f40*/  @!P3 STS [UR11+0x8], R2 ;  /* 0x00000802ff00b988 */ /* 0x000be4000800080b */
.L_x_33:
[----:B------:R-:W-:Y:S05]  /*0f50*/  BSYNC.RECONVERGENT B3 ;  /* 0x0000000000037941 */ /* 0x000fea0003800200 */
.L_x_28:
[----:B------:R-:W-:Y:S05]  /*0f60*/  WARPSYNC.ALL ;  /* 0x0000000000007948 */ /* 0x000fea0003800000 */
[----:B------:R-:W-:Y:S01]  /*0f70*/  NOP ;  /* 0x0000000000007918 */ /* 0x000fe20000000000 */
[----:B------:R-:W-:-:S04]  /*0f80*/  UIADD3 UR5, UPT, UPT, UR4, 0x80, URZ ;  /* 0x0000008004057890 */ /* 0x000fc8000fffe0ff */
[----:B------:R-:W-:-:S04]  /*0f90*/  UIADD3 UR32, UP0, UPT, UR5, UR12, URZ ;  /* 0x0000000c05207290 */ /* 0x000fc8000ff1e0ff */
[----:B------:R-:W-:Y:S01]  /*0fa0*/  ULEA.HI.X.SX32 UR33, UR5, UR13, 0x1, UP0 ;  /* 0x0000000d05217291 */ /* 0x000fe200080f0eff */
[----:B------:R-:W-:Y:S11]  /*0fb0*/  @P0 BRA `(.L_x_34) ;  /* 0x0000000000300947 */ /* 0x000ff60003800000 */
[----:B---345:R-:W3:Y:S01]  /*0fc0*/  S2R R2, SR_LANEID ;  /* 0x0000000000027919 */ /* 0x038ee20000000000 */
[----:B------:R-:W-:Y:S05]  /*0fd0*/  WARPSYNC.ALL ;  /* 0x0000000000007948 */ /* 0x000fea0003800000 */
[----:B------:R-:W-:Y:S01]  /*0fe0*/  NOP ;  /* 0x0000000000007918 */ /* 0x000fe20000000000 */
[----:B---3--:R-:W-:-:S05]  /*0ff0*/  IMAD.SHL.U32 R6, R2, 0x4, RZ ;  /* 0x0000000402067824 */ /* 0x008fca00078e00ff */
[----:B------:R-:W3:Y:S01]  /*1000*/  LDS R7, [R6+UR11] ;  /* 0x0000000b06077984 */ /* 0x000ee20008000800 */
[----:B------:R-:W-:-:S05]  /*1010*/  IADD3 R2, P1, PT, R6, UR32, RZ ;  /* 0x0000002006027c10 */ /* 0x000fca000ff3e0ff */
[----:B------:R-:W-:-:S05]  /*1020*/  IMAD.X R3, RZ, RZ, UR33, P1 ;  /* 0x00000021ff037e24 */ /* 0x000fca00088e06ff */
[----:B---3--:R3:W4:Y:S01]  /*1030*/  ATOMG.E.EXCH.STRONG.GPU PT, RZ, [R2], R7 ;  /* 0x0000000702ff73a8 */ /* 0x00872200041ee100 */
[----:B------:R-:W-:-:S04]  /*1040*/  DEPBAR {5,4,3,2,1,0} ;  /* 0x0000003f0000791a */ /* 0x000fc80000000000 */
[----:B------:R-:W5:Y:S02]  /*1050*/  CCTL.E.C.LDCU.IV.DEEP [UR32] ;  /* 0x0000000020007540 */ /* 0x000f640009c08000 */
[----:B-----5:R3:W-:Y:S01]  /*1060*/  UTMACCTL.IV [UR32] ;  /* 0x00000000200079b9 */ /* 0x0207e20008000000 */
[----:B------:R-:W-:Y:S01]  /*1070*/  NOP ;  /* 0x0000000000007918 */ /* 0x000fe20000000000 */
.L_x_34:
[----:B------:R-:W-:Y:S05]  /*1080*/  @P0 BRA `(.L_x_35) ;  /* 0x00000000000c0947 */ /* 0x000fea0003800000 */
[----:B------:R0:W-:Y:S01]  /*1090*/  UTMACMDFLUSH ;  /* 0x00000000000079b7 */ /* 0x0001e20000000000 */
[----:B------:R-:W-:Y:S05]  /*10a0*/  @P0 BRA `(.L_x_35) ;  /* 0x0000000000040947 */ /* 0x000fea0003800000 */
[----:B------:R-:W-:-:S04]  /*10b0*/  DEPBAR.LE SB0, 0x0 ;  /* 0x000080000000791a */ /* 0x000fc80000000000 */
.L_x_35:
[----:B------:R-:W-:Y:S05]  /*10c0*/  WARPSYNC.ALL ;  /* 0x0000000000007948 */ /* 0x000fea0003800000 */
[----:B------:R-:W-:Y:S01]  /*10d0*/  NOP ;  /* 0x0000000000007918 */ /* 0x000fe20000000000 */
[----:B----4-:R-:W-:Y:S06]  /*10e0*/  BAR.SYNC.DEFER_BLOCKING 0x0 ;  /* 0x0000000000007b1d */ /* 0x010fec0000010000 */
[----:B------:R-:W-:Y:S02]  /*10f0*/  BSSY.RECONVERGENT B3, `(.L_x_36) ;  /* 0x000000b000037945 */ /* 0x000fe40003800200 */
[----:B------:R-:W-:Y:S06]  /*1100*/  BAR.SYNC.DEFER_BLOCKING 0x0 ;  /* 0x0000000000007b1d */ /* 0x000fec0000010000 */
[----:B------:R4:W-:Y:S01]  /*1110*/  @!P0 STS [R11], RZ ;  /* 0x000000ff0b008388 */ /* 0x0009e20000000800 */
[----:B------:R-:W-:Y:S01]  /*1120*/  NOP ;  /* 0x0000000000007918 */ /* 0x000fe20000000000 */
[----:B------:R-:W-:Y:S05]  /*1130*/  @P3 BRA `(.L_x_37) ;  /* 0x0000000000183947 */ /* 0x000fea0003800000 */
[----:B---3-5:R-:W3:Y:S01]  /*1140*/  LDS R2, [UR11+0x8] ;  /* 0x0000080bff027984 */ /* 0x028ee20008000800 */
[----:B------:R-:W5:Y:S01]  /*1150*/  LDC.64 R6, c[0x0][0x390] ;  /* 0x0000e400ff067b82 */ /* 0x000f620000000a00 */
[----:B------:R-:W-:Y:S02]  /*1160*/  IMAD.MOV.U32 R3, RZ, RZ, 0x70 ;  /* 0x00000070ff037424 */ /* 0x000fe400078e00ff */
[----:B-----5:R5:W-:Y:S03]  /*1170*/  STS.64 [UR11], R6 ;  /* 0x00000006ff007988 */ /* 0x020be60008000a0b */
[----:B---3--:R-:W-:-:S05]  /*1180*/  LOP3.LUT R2, R2, 0x10, R3, 0xd8, !PT ;  /* 0x0000001002027812 */ /* 0x008fca00078ed803 */
[----:B------:R5:W-:Y:S02]  /*1190*/  STS [UR11+0x8], R2 ;  /* 0x00000802ff007988 */ /* 0x000be4000800080b */
.L_x_37:
[----:B---3--:R-:W-:Y:S05]  /*11a0*/  BSYNC.RECONVERGENT B3 ;  /* 0x0000000000037941 */ /* 0x008fea0003800200 */
.L_x_36:
[----:B------:R-:W-:Y:S04]  /*11b0*/  BSSY.RECONVERGENT B4, `(.L_x_38) ;  /* 0x0000011000047945 */ /* 0x000fe80003800200 */
[----:B------:R-:W-:Y:S04]  /*11c0*/  BSSY.RELIABLE B3, `(.L_x_39) ;  /* 0x000000e000037945 */ /* 0x000fe80003800100 */
[----:B------:R-:W-:Y:S05]  /*11d0*/  @P3 BRA `(.L_x_40) ;  /* 0x0000000000243947 */ /* 0x000fea0003800000 */
[----:B-----5:R-:W3:Y:S01]  /*11e0*/  LDS R2, [UR11+0x34] ;  /* 0x0000340bff027984 */ /* 0x020ee20008000800 */
[----:B------:R-:W-:-:S05]  /*11f0*/  IMAD.MOV.U32 R3, RZ, RZ, 0x3f000000 ;  /* 0x3f000000ff037424 */ /* 0x000fca00078e00ff */
[----:B---3--:R-:W-:-:S05]  /*1200*/  LOP3.LUT R2, R2, 0xff000000, R3, 0xb8, !PT ;  /* 0xff00000002027812 */ /* 0x008fca00078eb803 */
[----:B------:R3:W-:Y:S01]  /*1210*/  STS [UR11+0x34], R2 ;  /* 0x00003402ff007988 */ /* 0x0007e2000800080b */
[----:B------:R-:W-:Y:S05]  /*1220*/  @P3 BRA `(.L_x_41) ;  /* 0x00000000001c3947 */ /* 0x000fea0003800000 */
[----:B---3--:R-:W3:Y:S01]  /*1230*/  LDS R2, [UR11+0x38] ;  /* 0x0000380bff027984 */ /* 0x008ee20008000800 */
[----:B------:R-:W-:-:S05]  /*1240*/  IMAD.MOV.U32 R3, RZ, RZ, 0x3f ;  /* 0x0000003fff037424 */ /* 0x000fca00078e00ff */
[----:B---3--:R-:W-:-:S05]  /*1250*/  LOP3.LUT R2, R2, 0xff, R3, 0xb8, !PT ;  /* 0x000000ff02027812 */ /* 0x008fca00078eb803 */
[----:B------:R3:W-:Y:S02]  /*1260*/  STS [UR11+0x38], R2 ;  /* 0x00003802ff007988 */ /* 0x0007e4000800080b */
.L_x_40:
[----:B------:R-:W-:Y:S05]  /*1270*/  @P3 BREAK.RELIABLE B3 ;  /* 0x0000000000033942 */ /* 0x000fea0003800100 */
[----:B------:R-:W-:Y:S05]  /*1280*/  @P3 BRA `(.L_x_42) ;  /* 0x00000000000c3947 */ /* 0x000fea0003800000 */
[----:B------:R2:W-:Y:S02]  /*1290*/  STS [UR11+0x20], R5 ;  /* 0x00002005ff007988 */ /* 0x0005e4000800080b */
.L_x_41:
[----:B------:R-:W-:Y:S05]  /*12a0*/  BSYNC.RELIABLE B3 ;  /* 0x0000000000037941 */ /* 0x000fea0003800100 */
.L_x_39:
[----:B------:R2:W-:Y:S02]  /*12b0*/  @!P3 STS [UR11+0x24], R4 ;  /* 0x00002404ff00b988 */ /* 0x0005e4000800080b */
.L_x_42:
[----:B------:R-:W-:Y:S05]  /*12c0*/  BSYNC.RECONVERGENT B4 ;  /* 0x0000000000047941 */ /* 0x000fea0003800200 */
.L_x_38:
[----:B------:R-:W-:Y:S05]  /*12d0*/  WARPSYNC.ALL ;  /* 0x0000000000007948 */ /* 0x000fea0003800000 */
[----:B------:R-:W-:Y:S01]  /*12e0*/  NOP ;  /* 0x0000000000007918 */ /* 0x000fe20000000000 */
[----:B------:R-:W-:Y:S04]  /*12f0*/  BSSY.RECONVERGENT B4, `(.L_x_43) ;  /* 0x000000e000047945 */ /* 0x000fe80003800200 */
[----:B------:R-:W-:Y:S05]  /*1300*/  @P3 BRA `(.L_x_44) ;  /* 0x0000000000303947 */ /* 0x000fea0003800000 */
[----:B------:R-:W2:Y:S02]  /*1310*/  LDS R3, [UR11+0x34] ;  /* 0x0000340bff037984 */ /* 0x000ea40008000800 */
[----:B--2---:R-:W2:Y:S02]  /*1320*/  LDC.64 R4, c[0x0][0x3b8] ;  /* 0x0000ee00ff047b82 */ /* 0x004ea40000000a00 */
[----:B---3-5:R-:W3:Y:S01]  /*1330*/  LDS R2, [UR11+0x1c] ;  /* 0x00001c0bff027984 */ /* 0x028ee20008000800 */
[C---:B--2---:R-:W-:Y:S01]  /*1340*/  SHF.L.U64.HI R5, R4.reuse, 0x1, R5 ;  /* 0x0000000104057819 */ /* 0x044fe20000010205 */
[----:B------:R-:W-:-:S03]  /*1350*/  IMAD.SHL.U32 R4, R4, 0x2, RZ ;  /* 0x0000000204047824 */ /* 0x000fc600078e00ff */
[--C-:B------:R-:W-:Y:S02]  /*1360*/  SHF.R.U32.HI R7, RZ, 0x4, R5.reuse ;  /* 0x00000004ff077819 */ /* 0x100fe40000011605 */
[----:B------:R-:W-:-:S05]  /*1370*/  SHF.R.U64 R4, R4, 0x4, R5 ;  /* 0x0000000404047819 */ /* 0x000fca0000001205 */
[----:B------:R2:W-:Y:S01]  /*1380*/  STS [UR11+0xc], R4 ;  /* 0x00000c04ff007988 */ /* 0x0005e2000800080b */
[----:B------:R-:W-:Y:S02]  /*1390*/  LOP3.LUT R3, R3, 0x7, RZ, 0xb8, !PT ;  /* 0x0000000703037812 */ /* 0x000fe400078eb8ff */
[----:B---3--:R-:W-:-:S03]  /*13a0*/  LOP3.LUT R2, R2, 0xf, R7, 0xb8, !PT ;  /* 0x0000000f02027812 */ /* 0x008fc600078eb807 */
[----:B------:R2:W-:Y:S04]  /*13b0*/  STS [UR11+0x34], R3 ;  /* 0x00003403ff007988 */ /* 0x0005e8000800080b */
[----:B------:R2:W-:Y:S02]  /*13c0*/  STS [UR11+0x1c], R2 ;  /* 0x00001c02ff007988 */ /* 0x0005e4000800080b */
.L_x_44:
[----:B------:R-:W-:Y:S05]  /*13d0*/  BSYNC.RECONVERGENT B4 ;  /* 0x0000000000047941 */ /* 0x000fea0003800200 */
.L_x_43:
[----:B------:R-:W-:Y:S04]  /*13e0*/  BSSY.RECONVERGENT B5, `(.L_x_45) ;  /* 0x000001a000057945 */ /* 0x000fe80003800200 */
[----:B------:R-:W-:Y:S04]  /*13f0*/  BSSY.RELIABLE B4, `(.L_x_46) ;  /* 0x0000015000047945 */ /* 0x000fe80003800100 */
[----:B------:R-:W-:Y:S05]  /*1400*/  @P3 BRA `(.L_x_47) ;  /* 0x0000000000203947 */ /* 0x000fea0003800000 */
[----:B--23-5:R-:W2:Y:S02]  /*1410*/  LDS R2, [UR11+0x34] ;  /* 0x0000340bff027984 */ /* 0x02cea40008000800 */
[----:B--2---:R-:W-:-:S05]  /*1420*/  LOP3.LUT R2, R2, 0x38, RZ, 0xb8, !PT ;  /* 0x0000003802027812 */ /* 0x004fca00078eb8ff */
[----:B------:R2:W-:Y:S01]  /*1430*/  STS [UR11+0x34], R2 ;  /* 0x00003402ff007988 */ /* 0x0005e2000800080b */
[----:B------:R-:W-:Y:S05]  /*1440*/  @P3 BRA `(.L_x_48) ;  /* 0x0000000000203947 */ /* 0x000fea0003800000 */
[----:B--2---:R-:W2:Y:S01]  /*1450*/  LDS R2, [UR11+0x8] ;  /* 0x0000080bff027984 */ /* 0x004ea20008000800 */
[----:B------:R-:W-:-:S05]  /*1460*/  IMAD.MOV.U32 R3, RZ, RZ, 0x780 ;  /* 0x00000780ff037424 */ /* 0x000fca00078e00ff */
[----:B--2---:R-:W-:-:S05]  /*1470*/  LOP3.LUT R2, R2, 0x300, R3, 0xd8, !PT ;  /* 0x0000030002027812 */ /* 0x004fca00078ed803 */
[----:B------:R2:W-:Y:S02]  /*1480*/  STS [UR11+0x8], R2 ;  /* 0x00000802ff007988 */ /* 0x0005e4000800080b */
.L_x_47:
[----:B------:R-:W-:Y:S05]  /*1490*/  @P3 BRA `(.L_x_49) ;  /* 0x0000000000283947 */ /* 0x000fea0003800000 */
[----:B--23-5:R-:W2:Y:S02]  /*14a0*/  LDS R2, [UR11+0x8] ;  /* 0x0000080bff027984 */ /* 0x02cea40008000800 */
[----:B--2---:R-:W-:-:S05]  /*14b0*/  LOP3.LUT R2, R2, 0x1800, RZ, 0xb8, !PT ;  /* 0x0000180002027812 */ /* 0x004fca00078eb8ff */
[----:B------:R3:W-:Y:S02]  /*14c0*/  STS [UR11+0x8], R2 ;  /* 0x00000802ff007988 */ /* 0x0007e4000800080b */
.L_x_48:
[----:B------:R-:W-:Y:S05]  /*14d0*/  @P3 BREAK.RELIABLE B4 ;  /* 0x0000000000043942 */ /* 0x000fea0003800100 */
[----:B------:R-:W-:Y:S05]  /*14e0*/  @P3 BRA `(.L_x_50) ;  /* 0x0000000000243947 */ /* 0x000fea0003800000 */
[----:B--23--:R-:W2:Y:S01]  /*14f0*/  LDS R2, [UR11+0x8] ;  /* 0x0000080bff027984 */ /* 0x00cea20008000800 */
[----:B------:R-:W-:-:S05]  /*1500*/  IMAD.MOV.U32 R3, RZ, RZ, 0x6000 ;  /* 0x00006000ff037424 */ /* 0x000fca00078e00ff */
[----:B--2---:R-:W-:-:S04]  /*1510*/  LOP3.LUT R2, R2, 0x6000, R3, 0xd8, !PT ;  /* 0x0000600002027812 */ /* 0x004fc800078ed803 */
[----:B------:R-:W-:-:S05]  /*1520*/  LOP3.LUT R2, R2, 0x400000, RZ, 0xb8, !PT ;  /* 0x0040000002027812 */ /* 0x000fca00078eb8ff */
[----:B------:R2:W-:Y:S02]  /*1530*/  STS [UR11+0x8], R2 ;  /* 0x00000802ff007988 */ /* 0x0005e4000800080b */
.L_x_49:
[----:B------:R-:W-:Y:S05]  /*1540*/  BSYNC.RELIABLE B4 ;  /* 0x0000000000047941 */ /* 0x000fea0003800100 */
.L_x_46:
[----:B--23-5:R-:W2:Y:S02]  /*1550*/  @!P3 LDS R2, [UR11+0x8] ;  /* 0x0000080bff02b984 */ /* 0x02cea40008000800 */
[----:B--2---:R-:W-:-:S05]  /*1560*/  @!P3 LOP3.LUT R2, R2, 0x8000, RZ, 0xb8, !PT ;  /* 0x000080000202b812 */ /* 0x004fca00078eb8ff */
[----:B------:R5:W-:Y:S02]  /*1570*/  @!P3 STS [UR11+0x8], R2 ;  /* 0x00000802ff00b988 */ /* 0x000be4000800080b */
.L_x_50:
[----:B------:R-:W-:Y:S05]  /*1580*/  BSYNC.RECONVERGENT B5 ;  /* 0x0000000000057941 */ /* 0x000fea0003800200 */
.L_x_45:
[----:B------:R-:W-:Y:S05]  /*1590*/  WARPSYNC.ALL ;  /* 0x0000000000007948 */ /* 0x000fea0003800000 */
[----:B------:R-:W-:Y:S01]  /*15a0*/  NOP ;  /* 0x0000000000007918 */ /* 0x000fe20000000000 */
[----:B------:R-:W-:-:S04]  /*15b0*/  UIADD3 UR4, UPT, UPT, UR4, 0x100, URZ ;  /* 0x0000010004047890 */ /* 0x000fc8000fffe0ff */
[----:B------:R-:W-:-:S04]  /*15c0*/  UIADD3 UR12, UP0, UPT, UR4, UR12, URZ ;  /* 0x0000000c040c7290 */ /* 0x000fc8000ff1e0ff */
[----:B------:R-:W-:Y:S01]  /*15d0*/  ULEA.HI.X.SX32 UR13, UR4, UR13, 0x1, UP0 ;  /* 0x0000000d040d7291 */ /* 0x000fe200080f0eff */
[----:B------:R-:W-:Y:S11]  /*15e0*/  @P0 BRA `(.L_x_51) ;  /* 0x0000000000300947 */ /* 0x000ff60003800000 */
[----:B--23-5:R-:W2:Y:S01]  /*15f0*/  S2R R2, SR_LANEID ;  /* 0x0000000000027919 */ /* 0x02cea20000000000 */
[----:B------:R-:W-:Y:S05]  /*1600*/  WARPSYNC.ALL ;  /* 0x0000000000007948 */ /* 0x000fea0003800000 */
[----:B------:R-:W-:Y:S01]  /*1610*/  NOP ;  /* 0x0000000000007918 */ /* 0x000fe20000000000 */
[----:B--2---:R-:W-:-:S05]  /*1620*/  IMAD.SHL.U32 R4, R2, 0x4, RZ ;  /* 0x0000000402047824 */ /* 0x004fca00078e00ff */
[----:B------:R-:W2:Y:S01]  /*1630*/  LDS R5, [R4+UR11] ;  /* 0x0000000b04057984 */ /* 0x000ea20008000800 */
[----:B------:R-:W-:-:S05]  /*1640*/  IADD3 R2, P1, PT, R4, UR12, RZ ;  /* 0x0000000c04027c10 */ /* 0x000fca000ff3e0ff */
[----:B------:R-:W-:-:S05]  /*1650*/  IMAD.X R3, RZ, RZ, UR13, P1 ;  /* 0x0000000dff037e24 */ /* 0x000fca00088e06ff */
[----:B--2---:R2:W3:Y:S01]  /*1660*/  ATOMG.E.EXCH.STRONG.GPU PT, RZ, [R2], R5 ;  /* 0x0000000502ff73a8 */ /* 0x0044e200041ee100 */
[----:B------:R-:W-:-:S04]  /*1670*/  DEPBAR {5,4,3,2,1,0} ;  /* 0x0000003f0000791a */ /* 0x000fc80000000000 */
[----:B------:R-:W5:Y:S02]  /*1680*/  CCTL.E.C.LDCU.IV.DEEP [UR12] ;  /* 0x000000000c007540 */ /* 0x000f640009c08000 */
[----:B-----5:R2:W-:Y:S01]  /*1690*/  UTMACCTL.IV [UR12] ;  /* 0x000000000c0079b9 */ /* 0x0205e20008000000 */
[----:B------:R-:W-:Y:S01]  /*16a0*/  NOP ;  /* 0x0000000000007918 */ /* 0x000fe20000000000 */
.L_x_51:
[----:B------:R-:W-:Y:S05]  /*16b0*/  @P0 BRA `(.L_x_52) ;  /* 0x00000000000c0947 */ /* 0x000fea0003800000 */
[----:B------:R0:W-:Y:S01]  /*16c0*/  UTMACMDFLUSH ;  /* 0x00000000000079b7 */ /* 0x0001e20000000000 */
[----:B------:R-:W-:Y:S05]  /*16d0*/  @P0 BRA `(.L_x_52) ;  /* 0x0000000000040947 */ /* 0x000fea0003800000 */
[----:B------:R-:W-:-:S04]  /*16e0*/  DEPBAR.LE SB0, 0x0 ;  /* 0x000080000000791a */ /* 0x000fc80000000000 */
.L_x_52:
[----:B------:R-:W-:Y:S05]  /*16f0*/  WARPSYNC.ALL ;  /* 0x0000000000007948 */ /* 0x000fea0003800000 */
[----:B------:R-:W-:Y:S01]  /*1700*/  NOP ;  /* 0x0000000000007918 */ /* 0x000fe20000000000 */
[----:B---3--:R-:W-:Y:S01]  /*1710*/  BAR.SYNC.DEFER_BLOCKING 0x0 ;  /* 0x0000000000007b1d */ /* 0x008fe20000010000 */
[----:B--2--5:R-:W-:Y:S01]  /*1720*/  SHF.R.U32.HI R2, RZ, 0x5, R0 ;  /* 0x00000005ff027819 */ /* 0x024fe20000011600 */
[----:B------:R-:W-:-:S03]  /*1730*/  USHF.L.U32 UR7, UR7, 0x8, URZ ;  /* 0x0000000807077899 */ /* 0x000fc600080006ff */
[----:B------:R-:W-:Y:S01]  /*1740*/  R2UR UR14, R2 ;  /* 0x00000000020e72ca */ /* 0x000fe200000e0000 */
[----:B------:R-:W-:Y:S01]  /*1750*/  VOTEU.ALL UP0, P3 ;  /* 0x0000000000ff7886 */ /* 0x000fe20001800000 */
[----:B------:R-:W-:Y:S01]  /*1760*/  UMOV UR4, 0x1 ;  /* 0x0000000100047882 */ /* 0x000fe20000000000 */
[----:B------:R-:W-:Y:S01]  /*1770*/  VOTEU.ALL UP1, P3 ;  /* 0x0000000000ff7886 */ /* 0x000fe20001820000 */
[----:B------:R-:W-:Y:S02]  /*1780*/  BSSY.RECONVERGENT B5, `(.L_x_53) ;  /* 0x0000018000057945 */ /* 0x000fe40003800200 */
[----:B------:R-:W-:-:S04]  /*1790*/  @!UP0 UIADD3 UR16, UPT, UPT, -UR4, 0x100000, URZ ;  /* 0x0010000004108890 */ /* 0x000fc8000fffe1ff */
[----:B------:R-:W-:Y:S02]  /*17a0*/  @!UP0 USHF.L.U32 UR17, UR16, 0xb, URZ ;  /* 0x0000000b10118899 */ /* 0x000fe400080006ff */
[----:B------:R-:W-:Y:S02]  /*17b0*/  @!UP0 USHF.L.U32 UR16, UR16, 0x1, URZ ;  /* 0x0000000110108899 */ /* 0x000fe400080006ff */
[----:B------:R-:W-:-:S04]  /*17c0*/  @!UP0 UIADD3 UR4, UPT, UPT, -UR4, 0x100000, URZ ;  /* 0x0010000004048890 */ /* 0x000fc8000fffe1ff */
[----:B------:R-:W-:Y:S02]  /*17d0*/  @!UP0 USHF.L.U32 UR5, UR4, 0xb, URZ ;  /* 0x0000000b04058899 */ /* 0x000fe400080006ff */
[----:B------:R-:W-:Y:S01]  /*17e0*/  @!UP0 USHF.L.U32 UR4, UR4, 0x1, URZ ;  /* 0x0000000104048899 */ /* 0x000fe200080006ff */
[----:B------:R-:W-:Y:S01]  /*17f0*/  VOTEU.ALL UP0, P3 ;  /* 0x0000000000ff7886 */ /* 0x000fe20001800000 */
[----:B------:R-:W2:Y:S04]  /*1800*/  FENCE.VIEW.ASYNC.S ;  /* 0x00000000000073c6 */ /* 0x000ea80000000000 */
[----:B--2---:R2:W3:Y:S06]  /*1810*/  @!UP0 SYNCS.EXCH.64 URZ, [UR11+0x3c000], UR16 ;  /* 0x03c000100bff85b2 */ /* 0x0044ec0008000100 */
[----:B------:R2:W3:Y:S02]  /*1820*/  @!UP1 SYNCS.EXCH.64 URZ, [UR11+0x3c020], UR4 ;  /* 0x03c020040bff95b2 */ /* 0x0004e40008000100 */
[----:B---3--:R-:W-:Y:S06]  /*1830*/  BAR.SYNC.DEFER_BLOCKING 0x0 ;  /* 0x0000000000007b1d */ /* 0x008fec0000010000 */
[----:B------:R-:W-:Y:S05]  /*1840*/  @P3 BRA `(.L_x_54) ;  /* 0x00000000002c3947 */ /* 0x000fea0003800000 */
[----:B--2---:R-:W-:Y:S02]  /*1850*/  UMOV UR4, 0x1 ;  /* 0x0000000100047882 */ /* 0x004fe40000000000 */
[----:B------:R-:W-:-:S04]  /*1860*/  UIADD3 UR16, UPT, UPT, -UR4, 0x100000, URZ ;  /* 0x0010000004107890 */ /* 0x000fc8000fffe1ff */
[----:B------:R-:W-:Y:S02]  /*1870*/  USHF.L.U32 UR17, UR16, 0xb, URZ ;  /* 0x0000000b10117899 */ /* 0x000fe400080006ff */
[----:B------:R-:W-:Y:S02]  /*1880*/  USHF.L.U32 UR16, UR16, 0x1, URZ ;  /* 0x0000000110107899 */ /* 0x000fe400080006ff */
[----:B------:R-:W-:-:S04]  /*1890*/  UIADD3 UR4, UPT, UPT, -UR4, 0x100000, URZ ;  /* 0x0010000004047890 */ /* 0x000fc8000fffe1ff */
[----:B------:R-:W-:Y:S02]  /*18a0*/  USHF.L.U32 UR5, UR4, 0xb, URZ ;  /* 0x0000000b04057899 */ /* 0x000fe400080006ff */
[----:B------:R-:W-:Y:S01]  /*18b0*/  USHF.L.U32 UR4, UR4, 0x1, URZ ;  /* 0x0000000104047899 */ /* 0x000fe200080006ff */
[----:B------:R-:W2:Y:S03]  /*18c0*/  FENCE.VIEW.ASYNC.S ;  /* 0x00000000000073c6 */ /* 0x000ea60000000000 */
[----:B--2---:R3:W5:Y:S08]  /*18d0*/  SYNCS.EXCH.64 URZ, [UR11+0x3c008], UR16 ;  /* 0x03c008100bff75b2 */ /* 0x0047700008000100 */
[----:B------:R3:W2:Y:S02]  /*18e0*/  SYNCS.EXCH.64 URZ, [UR11+0x3c028], UR4 ;  /* 0x03c028040bff75b2 */ /* 0x0006a40008000100 */
[----:B---3--:R-:W-:Y:S01]  /*18f0*/  NOP ;  /* 0x0000000000007918 */ /* 0x008fe20000000000 */
.L_x_54:
[----:B--2---:R-:W-:Y:S05]  /*1900*/  BSYNC.RECONVERGENT B5 ;  /* 0x0000000000057941 */ /* 0x004fea0003800200 */
.L_x_53:
[----:B-----5:R-:W-:Y:S01]  /*1910*/  BAR.SYNC.DEFER_BLOCKING 0x0 ;  /* 0x0000000000007b1d */ /* 0x020fe20000010000 */
[----:B------:R-:W-:Y:S01]  /*1920*/  UIADD3 UR6, UPT, UPT, UR11, 0x3c020, URZ ;  /* 0x0003c0200b067890 */ /* 0x000fe2000fffe0ff */
[----:B------:R-:W-:Y:S01]  /*1930*/  ISETP.GE.AND P0, PT, R13, 0x1, PT ;  /* 0x000000010d00780c */ /* 0x000fe20003f06270 */
[----:B------:R-:W-:-:S03]  /*1940*/  USHF.L.U32 UR23, UR15, 0x6, URZ ;  /* 0x000000060f177899 */ /* 0x000fc600080006ff */
[----:B------:R-:W-:Y:S04]  /*1950*/  BSSY.RECONVERGENT B5, `(.L_x_55) ;  /* 0x000000d000057945 */ /* 0x000fe80003800200 */
[----:B------:R-:W-:Y:S05]  /*1960*/  @P3 BRA `(.L_x_56) ;  /* 0x00000000002c3947 */ /* 0x000fea0003800000 */
[----:B------:R-:W-:Y:S02]  /*1970*/  UMOV UR4, 0x1 ;  /* 0x0000000100047882 */ /* 0x000fe40000000000 */
[----:B------:R-:W-:-:S04]  /*1980*/  UIADD3 UR16, UPT, UPT, -UR4, 0x100000, URZ ;  /* 0x0010000004107890 */ /* 0x000fc8000fffe1ff */
[----:B------:R-:W-:Y:S02]  /*1990*/  USHF.L.U32 UR17, UR16, 0xb, URZ ;  /* 0x0000000b10117899 */ /* 0x000fe400080006ff */
[----:B------:R-:W-:Y:S02]  /*19a0*/  USHF.L.U32 UR16, UR16, 0x1, URZ ;  /* 0x0000000110107899 */ /* 0x000fe400080006ff */
[----:B------:R-:W-:-:S04]  /*19b0*/  UIADD3 UR4, UPT, UPT, -UR4, 0x100000, URZ ;  /* 0x0010000004047890 */ /* 0x000fc8000fffe1ff */
[----:B------:R-:W-:Y:S02]  /*19c0*/  USHF.L.U32 UR5, UR4, 0xb, URZ ;  /* 0x0000000b04057899 */ /* 0x000fe400080006ff */
[----:B------:R-:W-:Y:S01]  /*19d0*/  USHF.L.U32 UR4, UR4, 0x1, URZ ;  /* 0x0000000104047899 */ /* 0x000fe200080006ff */
[----:B------:R-:W2:Y:S03]  /*19e0*/  FENCE.VIEW.ASYNC.S ;  /* 0x00000000000073c6 */ /* 0x000ea60000000000 */
[----:B--2---:R2:W3:Y:S08]  /*19f0*/  SYNCS.EXCH.64 URZ, [UR11+0x3c010], UR16 ;  /* 0x03c010100bff75b2 */ /* 0x0044f00008000100 */
[----:B------:R2:W5:Y:S01]  /*1a00*/  SYNCS.EXCH.64 URZ, [UR11+0x3c030], UR4 ;  /* 0x03c030040bff75b2 */ /* 0x0005620008000100 */
[----:B------:R-:W-:Y:S01]  /*1a10*/  NOP ;  /* 0x0000000000007918 */ /* 0x000fe20000000000 */
.L_x_56:
[----:B--2---:R-:W-:Y:S05]  /*1a20*/  BSYNC.RECONVERGENT B5 ;  /* 0x0000000000057941 */ /* 0x004fea0003800200 */
.L_x_55:
[----:B------:R-:W-:Y:S05]  /*1a30*/  @!P0 BRA `(.L_x_57) ;  /* 0x0000000c00508947 */ /* 0x000fea0003800000 */
[----:B---3-5:R-:W-:Y:S01]  /*1a40*/  BAR.SYNC.DEFER_BLOCKING 0x0 ;  /* 0x0000000000007b1d */ /* 0x028fe20000010000 */
[----:B------:R-:W-:Y:S01]  /*1a50*/  ELECT P1, URZ, PT ;  /* 0x0000000000ff782f */ /* 0x000fe20003820000 */
[----:B------:R-:W-:Y:S01]  /*1a60*/  @!P3 IMAD.MOV.U32 R2, RZ, RZ, 0x14000 ;  /* 0x00014000ff02b424 */ /* 0x000fe200078e00ff */
[----:B------:R-:W-:Y:S02]  /*1a70*/  ULOP3.LUT UR4, UR14, 0x1, URZ, 0xc0, !UPT ;  /* 0x000000010e047892 */ /* 0x000fe4000f8ec0ff */
[C---:B------:R-:W-:Y:S02]  /*1a80*/  ISETP.LT.U32.AND P1, PT, R10.reuse, 0x40, P1 ;  /* 0x000000400a00780c */ /* 0x040fe40000f21070 */
[----:B------:R-:W-:Y:S01]  /*1a90*/  ELECT P0, URZ, PT ;  /* 0x0000000000ff782f */ /* 0x000fe20003800000 */
[----:B------:R-:W-:Y:S02]  /*1aa0*/  ULEA UR5, UR4, UR11, 0xd ;  /* 0x0000000b04057291 */ /* 0x000fe4000f8e68ff */
[----:B------:R-:W-:Y:S01]  /*1ab0*/  USHF.L.U32 UR22, UR4, 0x6, URZ ;  /* 0x0000000604167899 */ /* 0x000fe200080006ff */
[----:B------:R-:W-:Y:S01]  /*1ac0*/  ISETP.LT.U32.AND P0, PT, R10, 0x40, P0 ;  /* 0x000000400a00780c */ /* 0x000fe20000701070 */
[----:B------:R-:W-:Y:S01]  /*1ad0*/  UIMAD UR16, UR4, 0x6000, UR5 ;  /* 0x00006000041078a4 */ /* 0x000fe2000f8e0205 */
[----:B------:R-:W-:-:S04]  /*1ae0*/  UMOV UR19, UR7 ;  /* 0x0000000700137c82 */ /* 0x000fc80008000000 */
[----:B------:R-:W-:Y:S01]  /*1af0*/  UMOV UR18, UR22 ;  /* 0x0000001600127c82 */ /* 0x000fe20008000000 */
[----:B------:R-:W-:Y:S01]  /*1b00*/  VOTEU.ANY UP0, P1 ;  /* 0x0000000000ff7886 */ /* 0x000fe20000800100 */
[----:B------:R-:W-:-:S04]  /*1b10*/  VOTEU.ANY UP2, P1 ;  /* 0x0000000000ff7886 */ /* 0x000fc80000840100 */
[----:B------:R-:W-:Y:S01]  /*1b20*/  @UP0 UIADD3 UR20, UPT, UPT, UR5, 0x30000, URZ ;  /* 0x0003000005140890 */ /* 0x000fe2000fffe0ff */
[----:B------:R2:W-:Y:S01]  /*1b30*/  @!P3 SYNCS.ARRIVE.TRANS64 RZ, [UR11+0x3c000], R2 ;  /* 0x03c00002ffffb9a7 */ /* 0x0005e2000800000b */
[----:B------:R-:W-:Y:S01]  /*1b40*/  @UP0 UIADD3 UR21, UPT, UPT, UR11, 0x3c000, URZ ;  /* 0x0003c0000b150890 */ /* 0x000fe2000fffe0ff */
[----:B------:R-:W-:Y:S06]  /*1b50*/  BAR.SYNC.DEFER_BLOCKING 0x0 ;  /* 0x0000000000007b1d */ /* 0x000fec0000010000 */
[----:B------:R-:W-:Y:S01]  /*1b60*/  VOTEU.ANY UP1, P0 ;  /* 0x0000000000ff7886 */ /* 0x000fe20000020100 */
[----:B------:R-:W-:-:S04]  /*1b70*/  VOTEU.ANY UP0, P0 ;  /* 0x0000000000ff7886 */ /* 0x000fc80000000100 */
[----:B------:R-:W-:Y:S01]  /*1b80*/  @UP1 UIADD3 UR17, UPT, UPT, UR11, 0x3c000, URZ ;  /* 0x0003c0000b111890 */ /* 0x000fe2000fffe0ff */
[----:B------:R2:W-:Y:S01]  /*1b90*/  @UP2 UTMALDG.2D [UR20], [UR8] ;  /* 0x00000014080025b4 */ /* 0x0005e20008008000 */
[----:B------:R3:W-:Y:S06]  /*1ba0*/  MEMBAR.ALL.CTA ;  /* 0x0000000000007992 */ /* 0x0007ec0000008000 */
[----:B---3--:R-:W3:Y:S02]  /*1bb0*/  FENCE.VIEW.ASYNC.S ;  /* 0x00000000000073c6 */ /* 0x008ee40000000000 */
[----:B---3--:R-:W-:Y:S06]  /*1bc0*/  BAR.SYNC.DEFER_BLOCKING 0x0 ;  /* 0x0000000000007b1d */ /* 0x008fec0000010000 */
[----:B------:R2:W-:Y:S01]  /*1bd0*/  @UP0 UTMALDG.2D [UR16], [UR32] ;  /* 0x00000010200005b4 */ /* 0x0005e20008008000 */
[----:B------:R-:W-:Y:S01]  /*1be0*/  UISETP.NE.U32.AND UP0, UPT, UR14, URZ, UPT ;  /* 0x000000ff0e00728c */ /* 0x000fe2000bf05070 */
[----:B------:R-:W-:Y:S06]  /*1bf0*/  BAR.SYNC.DEFER_BLOCKING 0x0 ;  /* 0x0000000000007b1d */ /* 0x000fec0000010000 */
[----:B------:R-:W3:Y:S02]  /*1c00*/  SYNCS.PHASECHK.TRANS64.TRYWAIT P0, [UR11+0x3c000], RZ ;  /* 0x03c000ffff0075a7 */ /* 0x000ee4000800110b */
[----:B--23--:R-:W-:Y:S05]  /*1c10*/  @!P0 BRA `(.L_x_58) ;  /* 0x0000001400908947 */ /* 0x00cfea0003800000 */
.L_x_74:
[----:B------:R-:W-:Y:S05]  /*1c20*/  BRA.U UP0, `(.L_x_59) ;  /* 0x0000000100c87547 */ /* 0x000fea000b800000 */
[----:B------:R-:W-:Y:S02]  /*1c30*/  USHF.R.U32.HI UR16, URZ, 0x4, UR11 ;  /* 0x00000004ff107899 */ /* 0x000fe4000801160b */
[----:B------:R-:W-:Y:S02]  /*1c40*/  UIADD3 UR15, UPT, UPT, UR11, 0x30000, URZ ;  /* 0x000300000b0f7890 */ /* 0x000fe4000fffe0ff */
[----:B------:R-:W-:Y:S02]  /*1c50*/  USGXT.U32 UR16, UR16, 0xe ;  /* 0x0000000e1010789a */ /* 0x000fe40008000000 */
[----:B------:R-:W-:Y:S02]  /*1c60*/  USHF.R.U32.HI UR15, URZ, 0x4, UR15 ;  /* 0x00000004ff0f7899 */ /* 0x000fe4000801160f */
[----:B------:R-:W-:Y:S02]  /*1c70*/  UIADD3 UR48, UP0, UPT, UR16, 0x2, URZ ;  /* 0x0000000210307890 */ /* 0x000fe4000ff1e0ff */
[----:B------:R-:W-:Y:S01]  /*1c80*/  USGXT.U32 UR18, UR15, 0xe ;  /* 0x0000000e0f12789a */ /* 0x000fe20008000000 */
[----:B------:R-:W-:Y:S01]  /*1c90*/  UMOV UR5, URZ ;  /* 0x000000ff00057c82 */ /* 0x000fe20008000000 */
[----:B------:R-:W-:Y:S01]  /*1ca0*/  UMOV UR4, URZ ;  /* 0x000000ff00047c82 */ /* 0x000fe20008000000 */
[----:B------:R-:W-:-:S02]  /*1cb0*/  UIADD3.X UR49, UPT, UPT, UR5, 0x40004040, URZ, UP0, !UPT ;  /* 0x4000404005317890 */ /* 0x000fc400087fe4ff */
[----:B------:R-:W-:Y:S02]  /*1cc0*/  UIADD3 UR50, UP0, UPT, UR18, 0x2, URZ ;  /* 0x0000000212327890 */ /* 0x000fe4000ff1e0ff */
[----:B------:R-:W-:Y:S02]  /*1cd0*/  UIADD3.64 UR24, UPT, UPT, UR48, 0x2, URZ ;  /* 0x0000000230187897 */ /* 0x000fe4000fffe0ff */
[----:B------:R-:W-:Y:S02]  /*1ce0*/  UIADD3.X UR51, UPT, UPT, UR4, 0x40004040, URZ, UP0, !UPT ;  /* 0x4000404004337890 */ /* 0x000fe400087fe4ff */
[----:B------:R-:W-:Y:S02]  /*1cf0*/  UIADD3.64 UR28, UPT, UPT, UR48, 0x4, URZ ;  /* 0x00000004301c7897 */ /* 0x000fe4000fffe0ff */
[----:B------:R-:W-:Y:S02]  /*1d00*/  UIADD3.64 UR4, UPT, UPT, UR50, 0x2, URZ ;  /* 0x0000000232047897 */ /* 0x000fe4000fffe0ff */
[----:B------:R-:W-:-:S02]  /*1d10*/  UIADD3.64 UR26, UPT, UPT, UR50, 0x4, URZ ;  /* 0x00000004321a7897 */ /* 0x000fc4000fffe0ff */
[----:B------:R-:W-:Y:S02]  /*1d20*/  UIADD3.64 UR34, UPT, UPT, UR48, 0x7fe, URZ ;  /* 0x000007fe30227897 */ /* 0x000fe4000fffe0ff */
[----:B------:R-:W-:Y:S02]  /*1d30*/  UIADD3.64 UR30, UPT, UPT, UR50, 0x1fe, URZ ;  /* 0x000001fe321e7897 */ /* 0x000fe4000fffe0ff */
[----:B------:R-:W-:Y:S02]  /*1d40*/  UIADD3.64 UR38, UPT, UPT, UR48, 0x800, URZ ;  /* 0x0000080030267897 */ /* 0x000fe4000fffe0ff */
[----:B------:R-:W-:Y:S02]  /*1d50*/  UIADD3.64 UR36, UPT, UPT, UR50, 0x200, URZ ;  /* 0x0000020032247897 */ /* 0x000fe4000fffe0ff */
[----:B------:R-:W-:Y:S02]  /*1d60*/  UIADD3.64 UR42, UPT, UPT, UR48, 0x802, URZ ;  /* 0x00000802302a7897 */ /* 0x000fe4000fffe0ff */
[----:B------:R-:W-:Y:S01]  /*1d70*/  UIADD3.64 UR40, UPT, UPT, UR50, 0x202, URZ ;  /* 0x0000020232287897 */ /* 0x000fe2000fffe0ff */
[----:B------:R-:W-:Y:S01]  /*1d80*/  UMOV UR20, 0x0 ;  /* 0x0000000000147882 */ /* 0x000fe20000000000 */
[----:B------:R-:W-:Y:S01]  /*1d90*/  UMOV UR21, 0x4400010 ;  /* 0x0440001000157882 */ /* 0x000fe20000000000 */
[----:B------:R-:W-:Y:S01]  /*1da0*/  UIADD3.64 UR46, UPT, UPT, UR48, 0x804, URZ ;  /* 0x00000804302e7897 */ /* 0x000fe2000fffe0ff */
[----:B------:R-:W-:Y:S01]  /*1db0*/  UMOV UR17, 0x40004040 ;  /* 0x4000404000117882 */ /* 0x000fe20000000000 */
[----:B------:R-:W-:Y:S01]  /*1dc0*/  UIADD3.64 UR44, UPT, UPT, UR50, 0x204, URZ ;  /* 0x00000204322c7897 */ /* 0x000fe2000fffe0ff */
[----:B------:R-:W-:Y:S01]  /*1dd0*/  UMOV UR19, 0x40004040 ;  /* 0x4000404000137882 */ /* 0x000fe20000000000 */
[----:B------:R-:W-:Y:S01]  /*1de0*/  UMOV UR52, 0x0 ;  /* 0x0000000000347882 */ /* 0x000fe20000000000 */
[----:B------:R-:W-:Y:S01]  /*1df0*/  UMOV UR53, 0x4400010 ;  /* 0x0440001000357882 */ /* 0x000fe20000000000 */
[----:B------:R-:W-:Y:S01]  /*1e00*/  UMOV UR54, 0x0 ;  /* 0x0000000000367882 */ /* 0x000fe20000000000 */
[----:B------:R-:W-:Y:S01]  /*1e10*/  UMOV UR55, 0x4400010 ;  /* 0x0440001000377882 */ /* 0x000fe20000000000 */
[----:B------:R2:W-:Y:S01]  /*1e20*/  UTCHMMA gdesc[UR18], gdesc[UR16], tmem[UR10], tmem[UR20], idesc[UR21], !UPT ;  /* 0x00ff1410120075ea */ /* 0x0005e2000f80000a */
[----:B------:R-:W-:Y:S01]  /*1e30*/  UMOV UR56, 0x0 ;  /* 0x0000000000387882 */ /* 0x000fe20000000000 */
[----:B------:R-:W-:Y:S01]  /*1e40*/  UMOV UR57, 0x4400010 ;  /* 0x0440001000397882 */ /* 0x000fe20000000000 */
[----:B------:R2:W-:Y:S01]  /*1e50*/  UTCHMMA gdesc[UR50], gdesc[UR48], tmem[UR10], tmem[UR52], idesc[UR53], UPT ;  /* 0x00ff3430320075ea */ /* 0x0005e2000b80000a */
        /* <DEDUP_REMOVED lines=12> */
[----:B------:R2:W-:Y:S01]  /*1f20*/  UTCHMMA gdesc[UR40], gdesc[UR42], tmem[UR10], tmem[UR62], idesc[UR63], UPT ;  /* 0x00ff3e2a280075ea */ /* 0x0005e2000b80000a */
[----:B------:R2:W-:Y:S01]  /*1f30*/  UTCHMMA gdesc[UR44], gdesc[UR46], tmem[UR10], tmem[UR64], idesc[UR65], UPT ;  /* 0x00ff402e2c0075ea */ /* 0x0005e2000b80000a */
[----:B------:R-:W-:Y:S01]  /*1f40*/  NOP ;  /* 0x0000000000007918 */ /* 0x000fe20000000000 */
.L_x_59:
[----:B------:R-:W-:Y:S01]  /*1f50*/  ELECT P0, URZ, PT ;  /* 0x0000000000ff782f */ /* 0x000fe20003800000 */
[----:B--2---:R-:W-:Y:S01]  /*1f60*/  UMOV UR4, UR6 ;  /* 0x0000000600047c82 */ /* 0x004fe20008000000 */
[----:B------:R-:W-:Y:S02]  /*1f70*/  UMOV UR5, URZ ;  /* 0x000000ff00057c82 */ /* 0x000fe40008000000 */
[----:B------:R-:W-:-:S13]  /*1f80*/  ISETP.LT.U32.AND P0, PT, R10, 0x20, P0 ;  /* 0x000000200a00780c */ /* 0x000fda0000701070 */
[----:B------:R-:W-:Y:S01]  /*1f90*/  VOTEU.ANY UP0, P0 ;  /* 0x0000000000ff7886 */ /* 0x000fe20000000100 */
[----:B------:R-:W-:Y:S01]  /*1fa0*/  VOTEU.ANY UP1, P0 ;  /* 0x0000000000ff7886 */ /* 0x000fe20000020100 */
[----:B------:R-:W-:-:S03]  /*1fb0*/  ISETP.GE.U32.AND P0, PT, R13, 0x81, PT ;  /* 0x000000810d00780c */ /* 0x000fc60003f06070 */
[----:B------:R-:W-:Y:S02]  /*1fc0*/  @UP0 UMOV UR4, UR4 ;  /* 0x0000000400040c82 */ /* 0x000fe40008000000 */
[----:B------:R2:W-:Y:S01]  /*1fd0*/  @UP1 UTCBAR [UR4], URZ ;  /* 0x000000ff040013e9 */ /* 0x0005e200080000ff */
[----:B------:R-:W-:Y:S06]  /*1fe0*/  BAR.SYNC.DEFER_BLOCKING 0x0 ;  /* 0x0000000000007b1d */ /* 0x000fec0000010000 */
[----:B------:R-:W3:Y:S02]  /*1ff0*/  SYNCS.PHASECHK.TRANS64.TRYWAIT P1, [UR11+0x3c020], RZ ;  /* 0x03c020ffff0075a7 */ /* 0x000ee4000802110b */
[----:B--23--:R-:W-:Y:S05]  /*2000*/  @!P1 BRA `(.L_x_60) ;  /* 0x0000001000a09947 */ /* 0x00cfea0003800000 */
.L_x_75:
[----:B------:R-:W-:Y:S01]  /*2010*/  IMAD.MOV.U32 R2, RZ, RZ, RZ ;  /* 0x000000ffff027224 */ /* 0x000fe200078e00ff */
[----:B------:R-:W-:Y:S06]  /*2020*/  @!P0 BRA `(.L_x_57) ;  /* 0x0000000400d48947 */ /* 0x000fec0003800000 */
[----:B------:R-:W2:Y:S01]  /*2030*/  LDCU UR34, c[0x0][0x3a0] ;  /* 0x00007400ff2277ac */ /* 0x000ea20008000800 */
[----:B------:R-:W-:Y:S01]  /*2040*/  UMOV UR35, 0x80 ;  /* 0x0000008000237882 */ /* 0x000fe20000000000 */
[----:B------:R-:W-:-:S05]  /*2050*/  UMOV UR15, 0x1 ;  /* 0x00000001000f7882 */ /* 0x000fca0000000000 */
.L_x_64:
[----:B------:R-:W-:Y:S01]  /*2060*/  BAR.SYNC.DEFER_BLOCKING 0x0 ;  /* 0x0000000000007b1d */ /* 0x000fe20000010000 */
[----:B------:R-:W-:Y:S01]  /*2070*/  ULEA UR42, UR15, UR11, 0x3 ;  /* 0x0000000b0f2a7291 */ /* 0x000fe2000f8e18ff */
[----:B------:R-:W-:Y:S01]  /*2080*/  @!P3 IMAD.MOV.U32 R3, RZ, RZ, 0x14000 ;  /* 0x00014000ff03b424 */ /* 0x000fe200078e00ff */
[----:B------:R-:W-:Y:S01]  /*2090*/  ELECT P1, URZ, PT ;  /* 0x0000000000ff782f */ /* 0x000fe20003820000 */
[----:B------:R-:W-:-:S03]  /*20a0*/  ULEA UR4, UR15, UR11, 0xe ;  /* 0x0000000b0f047291 */ /* 0x000fc6000f8e70ff */
[----:B------:R-:W-:Y:S01]  /*20b0*/  ISETP.LT.U32.AND P1, PT, R10, 0x40, P1 ;  /* 0x000000400a00780c */ /* 0x000fe20000f21070 */
[----:B------:R-:W-:Y:S02]  /*20c0*/  ULOP3.LUT UR5, UR14, 0x1, URZ, 0xc0, !UPT ;  /* 0x000000010e057892 */ /* 0x000fe4000f8ec0ff */
[----:B------:R-:W-:Y:S02]  /*20d0*/  UIADD3 UR16, UPT, UPT, UR4, 0x30000, URZ ;  /* 0x0003000004107890 */ /* 0x000fe4000fffe0ff */
[----:B------:R-:W-:Y:S02]  /*20e0*/  ULEA UR22, UR5, UR35, 0x6 ;  /* 0x0000002305167291 */ /* 0x000fe4000f8e30ff */
[----:B------:R-:W-:Y:S01]  /*20f0*/  ULEA UR20, UR5, UR16, 0xd ;  /* 0x0000001005147291 */ /* 0x000fe2000f8e68ff */
[----:B------:R-:W-:Y:S01]  /*2100*/  ELECT P0, URZ, PT ;  /* 0x0000000000ff782f */ /* 0x000fe20003800000 */
[----:B------:R-:W-:-:S04]  /*2110*/  ULEA UR17, UR15, UR11, 0x10 ;  /* 0x0000000b0f117291 */ /* 0x000fc8000f8e80ff */
[----:B------:R-:W-:Y:S01]  /*2120*/  VOTEU.ANY UP0, P1 ;  /* 0x0000000000ff7886 */ /* 0x000fe20000800100 */
[----:B------:R-:W-:Y:S01]  /*2130*/  ISETP.LT.U32.AND P0, PT, R10, 0x40, P0 ;  /* 0x000000400a00780c */ /* 0x000fe20000701070 */
[----:B------:R-:W-:Y:S01]  /*2140*/  ULEA UR4, UR5, UR17, 0xf ;  /* 0x0000001105047291 */ /* 0x000fe2000f8e78ff */
[----:B------:R3:W-:Y:S02]  /*2150*/  @!P3 SYNCS.ARRIVE.TRANS64 RZ, [UR42+0x3c000], R3 ;  /* 0x03c00003ffffb9a7 */ /* 0x0007e4000800002a */
[----:B------:R-:W-:Y:S01]  /*2160*/  @UP0 UIADD3 UR21, UPT, UPT, UR42, 0x3c000, URZ ;  /* 0x0003c0002a150890 */ /* 0x000fe2000fffe0ff */
[----:B------:R-:W-:Y:S01]  /*2170*/  VOTEU.ANY UP0, P1 ;  /* 0x0000000000ff7886 */ /* 0x000fe20000800100 */
[----:B------:R-:W-:Y:S01]  /*2180*/  BAR.SYNC.DEFER_BLOCKING 0x0 ;  /* 0x0000000000007b1d */ /* 0x000fe20000010000 */
[----:B---3--:R-:W-:-:S06]  /*2190*/  IMAD.U32 R3, R2, -0x80000000, RZ ;  /* 0x8000000002037824 */ /* 0x008fcc00078e00ff */
[----:B------:R-:W-:Y:S01]  /*21a0*/  VOTEU.ANY UP1, P0 ;  /* 0x0000000000ff7886 */ /* 0x000fe20000020100 */
[----:B------:R-:W-:-:S04]  /*21b0*/  UMOV UR6, UR22 ;  /* 0x0000001600067c82 */ /* 0x000fc80008000000 */
[----:B------:R-:W-:Y:S01]  /*21c0*/  @UP1 UIADD3 UR5, UPT, UPT, UR42, 0x3c000, URZ ;  /* 0x0003c0002a051890 */ /* 0x000fe2000fffe0ff */
[----:B------:R-:W-:Y:S01]  /*21d0*/  VOTEU.ANY UP1, P0 ;  /* 0x0000000000ff7886 */ /* 0x000fe20000020100 */
[----:B------:R3:W-:Y:S01]  /*21e0*/  @UP0 UTMALDG.2D [UR20], [UR8] ;  /* 0x00000014080005b4 */ /* 0x0007e20008008000 */
[----:B------:R-:W-:Y:S01]  /*21f0*/  UISETP.NE.U32.AND UP0, UPT, UR14, URZ, UPT ;  /* 0x000000ff0e00728c */ /* 0x000fe2000bf05070 */
[----:B------:R5:W-:Y:S06]  /*2200*/  MEMBAR.ALL.CTA ;  /* 0x0000000000007992 */ /* 0x000bec0000008000 */
[----:B-----5:R-:W5:Y:S02]  /*2210*/  FENCE.VIEW.ASYNC.S ;  /* 0x00000000000073c6 */ /* 0x020f640000000000 */
[----:B-----5:R-:W-:Y:S06]  /*2220*/  BAR.SYNC.DEFER_BLOCKING 0x0 ;  /* 0x0000000000007b1d */ /* 0x020fec0000010000 */
[----:B------:R3:W-:Y:S02]  /*2230*/  @UP1 UTMALDG.2D [UR4], [UR32] ;  /* 0x00000004200015b4 */ /* 0x0007e40008008000 */
[----:B------:R-:W-:Y:S06]  /*2240*/  BAR.SYNC.DEFER_BLOCKING 0x0 ;  /* 0x0000000000007b1d */ /* 0x000fec0000010000 */
[----:B------:R-:W5:Y:S02]  /*2250*/  SYNCS.PHASECHK.TRANS64.TRYWAIT P0, [UR42+0x3c000], R3 ;  /* 0x03c00003ff0075a7 */ /* 0x000f64000800112a */
[----:B---3-5:R-:W-:Y:S05]  /*2260*/  @!P0 BRA `(.L_x_61) ;  /* 0x0000001000148947 */ /* 0x028fea0003800000 */
.L_x_76:
[----:B------:R-:W-:Y:S05]  /*2270*/  BRA.U UP0, `(.L_x_62) ;  /* 0x0000000100f47547 */ /* 0x000fea000b800000 */
[----:B------:R-:W-:Y:S02]  /*2280*/  USHF.R.U32.HI UR20, URZ, 0x4, UR16 ;  /* 0x00000004ff147899 */ /* 0x000fe40008011610 */
[----:B------:R-:W-:Y:S02]  /*2290*/  USHF.R.U32.HI UR24, URZ, 0x4, UR17 ;  /* 0x00000004ff187899 */ /* 0x000fe40008011611 */
[----:B------:R-:W-:Y:S02]  /*22a0*/  USGXT.U32 UR20, UR20, 0xe ;  /* 0x0000000e1414789a */ /* 0x000fe40008000000 */
[----:B------:R-:W-:Y:S02]  /*22b0*/  USGXT.U32 UR24, UR24, 0xe ;  /* 0x0000000e1818789a */ /* 0x000fe40008000000 */
[----:B------:R-:W-:Y:S02]  /*22c0*/  UIADD3 UR28, UP0, UPT, UR20, 0x2, URZ ;  /* 0x00000002141c7890 */ /* 0x000fe4000ff1e0ff */
[----:B------:R-:W-:Y:S01]  /*22d0*/  UIADD3 UR26, UP1, UPT, UR24, 0x2, URZ ;  /* 0x00000002181a7890 */ /* 0x000fe2000ff3e0ff */
[----:B------:R-:W-:Y:S01]  /*22e0*/  UMOV UR4, URZ ;  /* 0x000000ff00047c82 */ /* 0x000fe20008000000 */
[----:B------:R-:W-:Y:S01]  /*22f0*/  UMOV UR5, URZ ;  /* 0x000000ff00057c82 */ /* 0x000fe20008000000 */
[----:B------:R-:W-:-:S02]  /*2300*/  UIADD3.X UR29, UPT, UPT, UR4, 0x40004040, URZ, UP0, !UPT ;  /* 0x40004040041d7890 */ /* 0x000fc400087fe4ff */
[----:B------:R-:W-:Y:S02]  /*2310*/  UIADD3 UR44, UP3, UPT, UR28, 0x2, URZ ;  /* 0x000000021c2c7890 */ /* 0x000fe4000ff7e0ff */
[----:B------:R-:W-:Y:S02]  /*2320*/  UIADD3.X UR27, UPT, UPT, UR5, 0x40004040, URZ, UP1, !UPT ;  /* 0x40004040051b7890 */ /* 0x000fe40008ffe4ff */
[----:B------:R-:W-:Y:S02]  /*2330*/  UIADD3 UR46, UP2, UPT, UR26, 0x2, URZ ;  /* 0x000000021a2e7890 */ /* 0x000fe4000ff5e0ff */
[----:B------:R-:W-:Y:S02]  /*2340*/  UIADD3 UR48, UP6, UPT, UR28, 0x4, URZ ;  /* 0x000000041c307890 */ /* 0x000fe4000ffde0ff */
[----:B------:R-:W-:Y:S02]  /*2350*/  UIADD3 UR50, UP5, UPT, UR26, 0x4, URZ ;  /* 0x000000041a327890 */ /* 0x000fe4000ffbe0ff */
[----:B------:R-:W-:-:S02]  /*2360*/  UIADD3 UR52, UP1, UPT, UR28, 0x1fe, URZ ;  /* 0x000001fe1c347890 */ /* 0x000fc4000ff3e0ff */
[----:B------:R-:W-:Y:S02]  /*2370*/  UIADD3 UR54, UP0, UPT, UR26, 0x7fe, URZ ;  /* 0x000007fe1a367890 */ /* 0x000fe4000ff1e0ff */
[----:B------:R-:W-:Y:S02]  /*2380*/  UIADD3.X UR45, UPT, UPT, UR29, URZ, URZ, UP3, !UPT ;  /* 0x000000ff1d2d7290 */ /* 0x000fe40009ffe4ff */
[----:B------:R-:W-:Y:S02]  /*2390*/  UIADD3 UR56, UP4, UPT, UR28, 0x200, URZ ;  /* 0x000002001c387890 */ /* 0x000fe4000ff9e0ff */
[----:B------:R-:W-:Y:S02]  /*23a0*/  UIADD3 UR58, UP3, UPT, UR26, 0x800, URZ ;  /* 0x000008001a3a7890 */ /* 0x000fe4000ff7e0ff */
[----:B------:R-:W-:Y:S02]  /*23b0*/  UIADD3.X UR47, UPT, UPT, UR27, URZ, URZ, UP2, !UPT ;  /* 0x000000ff1b2f7290 */ /* 0x000fe400097fe4ff */
[----:B------:R-:W-:-:S02]  /*23c0*/  UIADD3.X UR49, UPT, UPT, UR29, URZ, URZ, UP6, !UPT ;  /* 0x000000ff1d317290 */ /* 0x000fc4000b7fe4ff */
[----:B------:R-:W-:Y:S02]  /*23d0*/  UIADD3 UR60, UP2, UPT, UR28, 0x202, URZ ;  /* 0x000002021c3c7890 */ /* 0x000fe4000ff5e0ff */
[----:B------:R-:W-:Y:S02]  /*23e0*/  UIADD3 UR62, UP6, UPT, UR26, 0x802, URZ ;  /* 0x000008021a3e7890 */ /* 0x000fe4000ffde0ff */
[----:B------:R-:W-:Y:S02]  /*23f0*/  UIADD3.X UR51, UPT, UPT, UR27, URZ, URZ, UP5, !UPT ;  /* 0x000000ff1b337290 */ /* 0x000fe4000affe4ff */
[----:B------:R-:W-:Y:S02]  /*2400*/  UIADD3.X UR53, UPT, UPT, UR29, URZ, URZ, UP1, !UPT ;  /* 0x000000ff1d357290 */ /* 0x000fe40008ffe4ff */
[----:B------:R-:W-:Y:S02]  /*2410*/  UIADD3 UR4, UP5, UPT, UR28, 0x204, URZ ;  /* 0x000002041c047890 */ /* 0x000fe4000ffbe0ff */
[----:B------:R-:W-:-:S02]  /*2420*/  UIADD3 UR30, UP1, UPT, UR26, 0x804, URZ ;  /* 0x000008041a1e7890 */ /* 0x000fc4000ff3e0ff */
[----:B------:R-:W-:Y:S02]  /*2430*/  UIADD3.X UR55, UPT, UPT, UR27, URZ, URZ, UP0, !UPT ;  /* 0x000000ff1b377290 */ /* 0x000fe400087fe4ff */
[----:B------:R-:W-:Y:S02]  /*2440*/  UIADD3.X UR57, UPT, UPT, UR29, URZ, URZ, UP4, !UPT ;  /* 0x000000ff1d397290 */ /* 0x000fe4000a7fe4ff */
[----:B------:R-:W-:Y:S02]  /*2450*/  UIADD3.X UR59, UPT, UPT, UR27, URZ, URZ, UP3, !UPT ;  /* 0x000000ff1b3b7290 */ /* 0x000fe40009ffe4ff */
[----:B------:R-:W-:Y:S02]  /*2460*/  UIADD3.X UR61, UPT, UPT, UR29, URZ, URZ, UP2, !UPT ;  /* 0x000000ff1d3d7290 */ /* 0x000fe400097fe4ff */
[----:B------:R-:W-:Y:S01]  /*2470*/  UIADD3.X UR63, UPT, UPT, UR27, URZ, URZ, UP6, !UPT ;  /* 0x000000ff1b3f7290 */ /* 0x000fe2000b7fe4ff */
[----:B------:R-:W-:Y:S01]  /*2480*/  UMOV UR18, 0x0 ;  /* 0x0000000000127882 */ /* 0x000fe20000000000 */
[----:B------:R-:W-:Y:S01]  /*2490*/  UMOV UR19, 0x4400010 ;  /* 0x0440001000137882 */ /* 0x000fe20000000000 */
[----:B------:R-:W-:Y:S01]  /*24a0*/  UMOV UR21, 0x40004040 ;  /* 0x4000404000157882 */ /* 0x000fe20000000000 */
[----:B------:R-:W-:Y:S01]  /*24b0*/  UMOV UR25, 0x40004040 ;  /* 0x4000404000197882 */ /* 0x000fe20000000000 */
[----:B------:R-:W-:Y:S01]  /*24c0*/  UIADD3.X UR5, UPT, UPT, UR29, URZ, URZ, UP5, !UPT ;  /* 0x000000ff1d057290 */ /* 0x000fe2000affe4ff */
[----:B------:R3:W-:Y:S01]  /*24d0*/  UTCHMMA gdesc[UR20], gdesc[UR24], tmem[UR10], tmem[UR18], idesc[UR19], UPT ;  /* 0x00ff1218140075ea */ /* 0x0007e2000b80000a */
[----:B------:R-:W-:Y:S01]  /*24e0*/  UIADD3.X UR31, UPT, UPT, UR27, URZ, URZ, UP1, !UPT ;  /* 0x000000ff1b1f7290 */ /* 0x000fe20008ffe4ff */
[----:B------:R-:W-:Y:S01]  /*24f0*/  UMOV UR16, 0x0 ;  /* 0x0000000000107882 */ /* 0x000fe20000000000 */
[----:B------:R-:W-:Y:S01]  /*2500*/  UMOV UR17, 0x4400010 ;  /* 0x0440001000117882 */ /* 0x000fe20000000000 */
[----:B------:R-:W-:Y:S01]  /*2510*/  UMOV UR40, 0x0 ;  /* 0x0000000000287882 */ /* 0x000fe20000000000 */
[----:B------:R-:W-:Y:S01]  /*2520*/  UMOV UR41, 0x4400010 ;  /* 0x0440001000297882 */ /* 0x000fe20000000000 */
        /* <DEDUP_REMOVED lines=18> */
.L_x_62:
[----:B------:R-:W-:Y:S01]  /*2650*/  ELECT P0, URZ, PT ;  /* 0x0000000000ff782f */ /* 0x000fe20003800000 */
[----:B---3--:R-:W-:-:S03]  /*2660*/  UIADD3 UR4, UPT, UPT, UR42, 0x3c020, URZ ;  /* 0x0003c0202a047890 */ /* 0x008fc6000fffe0ff */
[----:B------:R-:W-:Y:S01]  /*2670*/  ISETP.LT.U32.AND P0, PT, R10, 0x20, P0 ;  /* 0x000000200a00780c */ /* 0x000fe20000701070 */
[----:B------:R-:W-:-:S12]  /*2680*/  UMOV UR5, URZ ;  /* 0x000000ff00057c82 */ /* 0x000fd80008000000 */
[----:B------:R-:W-:Y:S01]  /*2690*/  VOTEU.ANY UP0, P0 ;  /* 0x0000000000ff7886 */ /* 0x000fe20000000100 */
[----:B------:R-:W-:-:S04]  /*26a0*/  VOTEU.ANY UP1, P0 ;  /* 0x0000000000ff7886 */ /* 0x000fc80000020100 */
[----:B------:R-:W-:Y:S02]  /*26b0*/  @UP0 UMOV UR4, UR4 ;  /* 0x0000000400040c82 */ /* 0x000fe40008000000 */
[----:B------:R3:W-:Y:S01]  /*26c0*/  @UP1 UTCBAR [UR4], URZ ;  /* 0x000000ff040013e9 */ /* 0x0007e200080000ff */
[----:B------:R-:W-:Y:S06]  /*26d0*/  BAR.SYNC.DEFER_BLOCKING 0x0 ;  /* 0x0000000000007b1d */ /* 0x000fec0000010000 */
[----:B------:R-:W5:Y:S02]  /*26e0*/  SYNCS.PHASECHK.TRANS64.TRYWAIT P0, [UR42+0x3c020], R3 ;  /* 0x03c02003ff0075a7 */ /* 0x000f64000800112a */
[----:B---3-5:R-:W-:Y:S05]  /*26f0*/  @!P0 BRA `(.L_x_63) ;  /* 0x0000000800fc8947 */ /* 0x028fea0003800000 */
.L_x_77:
[----:B------:R-:W-:Y:S02]  /*2700*/  UIADD3 UR15, UPT, UPT, UR15, 0x1, URZ ;  /* 0x000000010f0f7890 */ /* 0x000fe4000fffe0ff */
[----:B------:R-:W-:Y:S02]  /*2710*/  UIADD3 UR35, UPT, UPT, UR35, 0x80, URZ ;  /* 0x0000008023237890 */ /* 0x000fe4000fffe0ff */
[----:B------:R-:W-:-:S04]  /*2720*/  UISETP.NE.U32.AND UP0, UPT, UR15, 0x3, UPT ;  /* 0x000000030f00788c */ /* 0x000fc8000bf05070 */
[----:B------:R-:W-:Y:S02]  /*2730*/  USEL UR15, UR15, URZ, UP0 ;  /* 0x000000ff0f0f7287 */ /* 0x000fe40008000000 */
[----:B------:R-:W-:Y:S02]  /*2740*/  USEL UR4, URZ, 0x1, UP0 ;  /* 0x00000001ff047887 */ /* 0x000fe40008000000 */
[----:B--2---:R-:W-:-:S04]  /*2750*/  UISETP.GE.AND UP0, UPT, UR35, UR34, UPT ;  /* 0x000000222300728c */ /* 0x004fc8000bf06270 */
[----:B------:R-:W-:-:S05]  /*2760*/  LOP3.LUT R2, R2, UR4, RZ, 0x3c, !PT ;  /* 0x0000000402027c12 */ /* 0x000fca000f8e3cff */
[----:B------:R-:W-:Y:S05]  /*2770*/  BRA.U !UP0, `(.L_x_64) ;  /* 0xfffffff908387547 */ /* 0x000fea000b83ffff */
.L_x_57:
[----:B---3-5:R-:W-:Y:S06]  /*2780*/  BAR.SYNC.DEFER_BLOCKING 0x0 ;  /* 0x0000000000007b1d */ /* 0x028fec0000010000 */
[----:B------:R-:W-:Y:S04]  /*2790*/  BSSY.RECONVERGENT B5, `(.L_x_65) ;  /* 0x0000004000057945 */ /* 0x000fe80003800200 */
[----:B------:R-:W-:Y:S05]  /*27a0*/  @P3 BRA `(.L_x_66) ;  /* 0x0000000000083947 */ /* 0x000fea0003800000 */
[----:B------:R-:W2:Y:S02]  /*27b0*/  SYNCS.CCTL.IV [UR11+0x3c000] ;  /* 0x03c00000ff0079b1 */ /* 0x000ea4000800000b */
[----:B--2---:R-:W2:Y:S02]  /*27c0*/  SYNCS.CCTL.IV [UR11+0x3c020] ;  /* 0x03c02000ff0079b1 */ /* 0x004ea4000800000b */
.L_x_66:
[----:B------:R-:W-:Y:S05]  /*27d0*/  BSYNC.RECONVERGENT B5 ;  /* 0x0000000000057941 */ /* 0x000fea0003800200 */
.L_x_65:
[----:B--2---:R-:W-:Y:S06]  /*27e0*/  BAR.SYNC.DEFER_BLOCKING 0x0 ;  /* 0x0000000000007b1d */ /* 0x004fec0000010000 */
[----:B------:R-:W-:Y:S04]  /*27f0*/  BSSY.RECONVERGENT B5, `(.L_x_67) ;  /* 0x0000004000057945 */ /* 0x000fe80003800200 */
[----:B------:R-:W-:Y:S05]  /*2800*/  @P3 BRA `(.L_x_68) ;  /* 0x0000000000083947 */ /* 0x000fea0003800000 */
[----:B------:R-:W2:Y:S02]  /*2810*/  SYNCS.CCTL.IV [UR11+0x3c008] ;  /* 0x03c00800ff0079b1 */ /* 0x000ea4000800000b */
[----:B--2---:R-:W2:Y:S02]  /*2820*/  SYNCS.CCTL.IV [UR11+0x3c028] ;  /* 0x03c02800ff0079b1 */ /* 0x004ea4000800000b */
.L_x_68:
[----:B------:R-:W-:Y:S05]  /*2830*/  BSYNC.RECONVERGENT B5 ;  /* 0x0000000000057941 */ /* 0x000fea0003800200 */
.L_x_67:
[----:B--2---:R-:W-:Y:S06]  /*2840*/  BAR.SYNC.DEFER_BLOCKING 0x0 ;  /* 0x0000000000007b1d */ /* 0x004fec0000010000 */
[----:B------:R-:W-:Y:S04]  /*2850*/  BSSY.RECONVERGENT B5, `(.L_x_69) ;  /* 0x0000004000057945 */ /* 0x000fe80003800200 */
[----:B------:R-:W-:Y:S05]  /*2860*/  @P3 BRA `(.L_x_70) ;  /* 0x0000000000083947 */ /* 0x000fea0003800000 */
[----:B------:R-:W2:Y:S02]  /*2870*/  SYNCS.CCTL.IV [UR11+0x3c010] ;  /* 0x03c01000ff0079b1 */ /* 0x000ea4000800000b */
[----:B--2---:R-:W2:Y:S02]  /*2880*/  SYNCS.CCTL.IV [UR11+0x3c030] ;  /* 0x03c03000ff0079b1 */ /* 0x004ea4000800000b */
.L_x_70:
[----:B------:R-:W-:Y:S05]  /*2890*/  BSYNC.RECONVERGENT B5 ;  /* 0x0000000000057941 */ /* 0x000fea0003800200 */
.L_x_69:
[----:B------:R-:W-:Y:S01]  /*28a0*/  ULOP3.LUT UR14, UR14, 0x3, URZ, 0xc0, !UPT ;  /* 0x000000030e0e7892 */ /* 0x000fe2000f8ec0ff */
[C---:B------:R-:W-:Y:S01]  /*28b0*/  IMAD.SHL.U32 R2, R0.reuse, 0x10, RZ ;  /* 0x0000001000027824 */ /* 0x040fe200078e00ff */
[----:B------:R-:W-:Y:S01]  /*28c0*/  UMOV UR6, UR23 ;  /* 0x0000001700067c82 */ /* 0x000fe20008000000 */
[C---:B------:R-:W-:Y:S01]  /*28d0*/  IMAD.SHL.U32 R132, R0.reuse, 0x40, RZ ;  /* 0x0000004000847824 */ /* 0x040fe200078e00ff */
[----:B------:R-:W-:Y:S01]  /*28e0*/  ULEA UR4, UR14, UR10, 0x15 ;  /* 0x0000000a0e047291 */ /* 0x000fe2000f8ea8ff */
[----:B------:R-:W-:Y:S01]  /*28f0*/  IMAD.SHL.U32 R3, R0, 0x80, RZ ;  /* 0x0000008000037824 */ /* 0x000fe200078e00ff */
[----:B------:R-:W-:Y:S01]  /*2900*/  LOP3.LUT R2, R2, 0x70, RZ, 0xc0, !PT ;  /* 0x0000007002027812 */ /* 0x000fe200078ec0ff */
[----:B------:R-:W-:Y:S01]  /*2910*/  IMAD.SHL.U32 R0, R0, 0x400, RZ ;  /* 0x0000040000007824 */ /* 0x000fe200078e00ff */
[----:B------:R-:W-:Y:S01]  /*2920*/  LOP3.LUT R133, R132, 0x1800, RZ, 0xc0, !PT ;  /* 0x0000180084857812 */ /* 0x000fe200078ec0ff */
[----:B------:R-:W-:Y:S01]  /*2930*/  ULEA UR5, UR14, UR7, 0x6 ;  /* 0x000000070e057291 */ /* 0x000fe2000f8e30ff */
[----:B------:R-:W-:-:S02]  /*2940*/  LOP3.LUT R2, R2, 0x780, R3, 0xf8, !PT ;  /* 0x0000078002027812 */ /* 0x000fc400078ef803 */
[----:B------:R-:W-:Y:S02]  /*2950*/  ELECT P0, URZ, PT ;  /* 0x0000000000ff782f */ /* 0x000fe40003800000 */
[----:B------:R-:W-:Y:S01]  /*2960*/  LOP3.LUT R133, R133, 0x4000, R0, 0xf8, !PT ;  /* 0x0000400085857812 */ /* 0x000fe200078ef800 */
[----:B----4-:R-:W-:Y:S01]  /*2970*/  LDTM.16dp32bit_t0_t15.x128 R4, tmem[UR4] ;  /* 0x00000004000479ee */ /* 0x010fe20008b80000 */
[----:B------:R-:W3:Y:S01]  /*2980*/  LDTM.16dp32bit_t16_t31.x128 R4, tmem[UR4+0x80] ;  /* 0x00008004000479ee */ /* 0x000ee20008ba0000 */
[----:B------:R-:W-:Y:S01]  /*2990*/  NOP ;  /* 0x0000000000007918 */ /* 0x000fe20000000000 */
[----:B------:R-:W-:Y:S01]  /*29a0*/  ULEA UR4, UR14, UR11, 0xd ;  /* 0x0000000b0e047291 */ /* 0x000fe2000f8e68ff */
[----:B------:R-:W-:-:S04]  /*29b0*/  LOP3.LUT R0, R133, R2, RZ, 0xfc, !PT ;  /* 0x0000000285007212 */ /* 0x000fc800078efcff */
[C---:B------:R-:W-:Y:S02]  /*29c0*/  LOP3.LUT R2, R0.reuse, 0x10, RZ, 0x3c, !PT ;  /* 0x0000001000027812 */ /* 0x040fe400078e3cff */
[----:B------:R-:W-:Y:S02]  /*29d0*/  LOP3.LUT R3, R0, 0x20, RZ, 0x3c, !PT ;  /* 0x0000002000037812 */ /* 0x000fe400078e3cff */
[----:B---3--:R-:W-:Y:S02]  /*29e0*/  F2FP.F16.F32.PACK_AB R4, R5, R4 ;  /* 0x000000040504723e */ /* 0x008fe400000000ff */
[----:B------:R-:W-:Y:S02]  /*29f0*/  F2FP.F16.F32.PACK_AB R68, R69, R68 ;  /* 0x000000444544723e */ /* 0x000fe400000000ff */
[----:B------:R-:W-:Y:S02]  /*2a00*/  F2FP.F16.F32.PACK_AB R5, R7, R6 ;  /* 0x000000060705723e */ /* 0x000fe400000000ff */
[----:B------:R-:W-:-:S02]  /*2a10*/  F2FP.F16.F32.PACK_AB R12, R13, R12 ;  /* 0x0000000c0d0c723e */ /* 0x000fc400000000ff */
[----:B------:R-:W-:Y:S02]  /*2a20*/  F2FP.F16.F32.PACK_AB R69, R71, R70 ;  /* 0x000000464745723e */ /* 0x000fe400000000ff */
[----:B------:R-:W-:Y:S02]  /*2a30*/  F2FP.F16.F32.PACK_AB R76, R77, R76 ;  /* 0x0000004c4d4c723e */ /* 0x000fe400000000ff */
[----:B------:R-:W-:Y:S02]  /*2a40*/  F2FP.F16.F32.PACK_AB R6, R9, R8 ;  /* 0x000000080906723e */ /* 0x000fe400000000ff */
[----:B------:R-:W-:Y:S02]  /*2a50*/  F2FP.F16.F32.PACK_AB R7, R11, R10 ;  /* 0x0000000a0b07723e */ /* 0x000fe400000000ff */
[----:B------:R-:W-:Y:S02]  /*2a60*/  F2FP.F16.F32.PACK_AB R13, R15, R14 ;  /* 0x0000000e0f0d723e */ /* 0x000fe400000000ff */
[----:B------:R-:W-:Y:S01]  /*2a70*/  F2FP.F16.F32.PACK_AB R70, R73, R72 ;  /* 0x000000484946723e */ /* 0x000fe200000000ff */
[----:B--2---:R-:W-:Y:S01]  /*2a80*/  STS.128 [R0+UR11], R4 ;  /* 0x0000000400007988 */ /* 0x004fe20008000c0b */
[----:B------:R-:W-:-:S02]  /*2a90*/  F2FP.F16.F32.PACK_AB R71, R75, R74 ;  /* 0x0000004a4b47723e */ /* 0x000fc400000000ff */
[----:B------:R-:W-:Y:S02]  /*2aa0*/  F2FP.F16.F32.PACK_AB R77, R79, R78 ;  /* 0x0000004e4f4d723e */ /* 0x000fe400000000ff */
[----:B------:R-:W-:Y:S01]  /*2ab0*/  F2FP.F16.F32.PACK_AB R14, R17, R16 ;  /* 0x00000010110e723e */ /* 0x000fe200000000ff */
[----:B------:R-:W-:Y:S01]  /*2ac0*/  STS.128 [R0+UR11+0x2000], R68 ;  /* 0x0020004400007988 */ /* 0x000fe20008000c0b */
[----:B------:R-:W-:Y:S02]  /*2ad0*/  F2FP.F16.F32.PACK_AB R15, R19, R18 ;  /* 0x00000012130f723e */ /* 0x000fe400000000ff */
[----:B------:R-:W-:Y:S02]  /*2ae0*/  F2FP.F16.F32.PACK_AB R20, R21, R20 ;  /* 0x000000141514723e */ /* 0x000fe400000000ff */
[----:B------:R-:W-:Y:S01]  /*2af0*/  F2FP.F16.F32.PACK_AB R78, R81, R80 ;  /* 0x00000050514e723e */ /* 0x000fe200000000ff */
[----:B------:R-:W-:Y:S01]  /*2b00*/  STS.128 [R2+UR11], R12 ;  /* 0x0000000c02007988 */ /* 0x000fe20008000c0b */
[----:B------:R-:W-:-:S02]  /*2b10*/  F2FP.F16.F32.PACK_AB R79, R83, R82 ;  /* 0x00000052534f723e */ /* 0x000fc400000000ff */
[----:B------:R-:W-:Y:S02]  /*2b20*/  F2FP.F16.F32.PACK_AB R84, R85, R84 ;  /* 0x000000545554723e */ /* 0x000fe400000000ff */
[----:B------:R-:W-:Y:S01]  /*2b30*/  F2FP.F16.F32.PACK_AB R21, R23, R22 ;  /* 0x000000161715723e */ /* 0x000fe200000000ff */
[----:B------:R2:W-:Y:S01]  /*2b40*/  STS.128 [R2+UR11+0x2000], R76 ;  /* 0x0020004c02007988 */ /* 0x0005e20008000c0b */
[----:B------:R-:W-:Y:S02]  /*2b50*/  F2FP.F16.F32.PACK_AB R28, R29, R28 ;  /* 0x0000001c1d1c723e */ /* 0x000fe400000000ff */
[----:B------:R-:W-:Y:S02]  /*2b60*/  F2FP.F16.F32.PACK_AB R85, R87, R86 ;  /* 0x000000565755723e */ /* 0x000fe400000000ff */
[----:B------:R-:W-:Y:S02]  /*2b70*/  F2FP.F16.F32.PACK_AB R92, R93, R92 ;  /* 0x0000005c5d5c723e */ /* 0x000fe400000000ff */
[----:B------:R-:W-:-:S02]  /*2b80*/  F2FP.F16.F32.PACK_AB R22, R25, R24 ;  /* 0x000000181916723e */ /* 0x000fc400000000ff */
[----:B------:R-:W-:Y:S02]  /*2b90*/  F2FP.F16.F32.PACK_AB R23, R27, R26 ;  /* 0x0000001a1b17723e */ /* 0x000fe400000000ff */
[----:B------:R-:W-:Y:S02]  /*2ba0*/  F2FP.F16.F32.PACK_AB R29, R31, R30 ;  /* 0x0000001e1f1d723e */ /* 0x000fe400000000ff */
[----:B------:R-:W-:Y:S01]  /*2bb0*/  F2FP.F16.F32.PACK_AB R36, R37, R36 ;  /* 0x000000242524723e */ /* 0x000fe200000000ff */
[----:B------:R3:W-:Y:S01]  /*2bc0*/  STS.128 [R3+UR11], R20 ;  /* 0x0000001403007988 */ /* 0x0007e20008000c0b */
[----:B------:R-:W-:Y:S02]  /*2bd0*/  F2FP.F16.F32.PACK_AB R86, R89, R88 ;  /* 0x000000585956723e */ /* 0x000fe400000000ff */
[----:B------:R-:W-:Y:S02]  /*2be0*/  F2FP.F16.F32.PACK_AB R87, R91, R90 ;  /* 0x0000005a5b57723e */ /* 0x000fe400000000ff */
[----:B------:R-:W-:-:S02]  /*2bf0*/  F2FP.F16.F32.PACK_AB R93, R95, R94 ;  /* 0x0000005e5f5d723e */ /* 0x000fc400000000ff */
[----:B------:R-:W-:Y:S01]  /*2c00*/  F2FP.F16.F32.PACK_AB R100, R101, R100 ;  /* 0x000000646564723e */ /* 0x000fe200000000ff */
[----:B------:R3:W-:Y:S01]  /*2c10*/  STS.128 [R3+UR11+0x2000], R84 ;  /* 0x0020005403007988 */ /* 0x0007e20008000c0b */
[----:B------:R-:W-:Y:S02]  /*2c20*/  F2FP.F16.F32.PACK_AB R30, R33, R32 ;  /* 0x00000020211e723e */ /* 0x000fe400000000ff */
[----:B------:R-:W-:Y:S02]  /*2c30*/  F2FP.F16.F32.PACK_AB R31, R35, R34 ;  /* 0x00000022231f723e */ /* 0x000fe400000000ff */
[----:B------:R-:W-:Y:S02]  /*2c40*/  F2FP.F16.F32.PACK_AB R37, R39, R38 ;  /* 0x000000262725723e */ /* 0x000fe400000000ff */
[----:B------:R-:W-:Y:S02]  /*2c50*/  F2FP.F16.F32.PACK_AB R44, R45, R44 ;  /* 0x0000002c2d2c723e */ /* 0x000fe400000000ff */
[----:B------:R-:W-:-:S02]  /*2c60*/  F2FP.F16.F32.PACK_AB R94, R97, R96 ;  /* 0x00000060615e723e */ /* 0x000fc400000000ff */
[----:B------:R-:W-:Y:S02]  /*2c70*/  F2FP.F16.F32.PACK_AB R95, R99, R98 ;  /* 0x00000062635f723e */ /* 0x000fe400000000ff */
[----:B------:R-:W-:Y:S02]  /*2c80*/  F2FP.F16.F32.PACK_AB R101, R103, R102 ;  /* 0x000000666765723e */ /* 0x000fe400000000ff */
[----:B------:R-:W-:Y:S02]  /*2c90*/  F2FP.F16.F32.PACK_AB R108, R109, R108 ;  /* 0x0000006c6d6c723e */ /* 0x000fe400000000ff */
[----:B------:R-:W-:Y:S02]  /*2ca0*/  LOP3.LUT R8, R0, 0x30, RZ, 0x3c, !PT ;  /* 0x0000003000087812 */ /* 0x000fe400078e3cff */
[----:B------:R-:W-:Y:S02]  /*2cb0*/  F2FP.F16.F32.PACK_AB R38, R41, R40 ;  /* 0x000000282926723e */ /* 0x000fe400000000ff */
[----:B------:R-:W-:Y:S01]  /*2cc0*/  F2FP.F16.F32.PACK_AB R39, R43, R42 ;  /* 0x0000002a2b27723e */ /* 0x000fe200000000ff */
[----:B------:R3:W-:Y:S01]  /*2cd0*/  STS.128 [R8+UR11], R28 ;  /* 0x0000001c08007988 */ /* 0x0007e20008000c0b */
[----:B------:R-:W-:-:S02]  /*2ce0*/  F2FP.F16.F32.PACK_AB R45, R47, R46 ;  /* 0x0000002e2f2d723e */ /* 0x000fc400000000ff */
[----:B------:R-:W-:Y:S01]  /*2cf0*/  F2FP.F16.F32.PACK_AB R52, R53, R52 ;  /* 0x000000343534723e */ /* 0x000fe200000000ff */
[----:B------:R3:W-:Y:S01]  /*2d00*/  STS.128 [R8+UR11+0x2000], R92 ;  /* 0x0020005c08007988 */ /* 0x0007e20008000c0b */
[----:B------:R-:W-:Y:S02]  /*2d10*/  F2FP.F16.F32.PACK_AB R102, R105, R104 ;  /* 0x000000686966723e */ /* 0x000fe400000000ff */
[----:B------:R-:W-:Y:S02]  /*2d20*/  F2FP.F16.F32.PACK_AB R103, R107, R106 ;  /* 0x0000006a6b67723e */ /* 0x000fe400000000ff */
[----:B------:R-:W-:Y:S02]  /*2d30*/  F2FP.F16.F32.PACK_AB R109, R111, R110 ;  /* 0x0000006e6f6d723e */ /* 0x000fe400000000ff */
[----:B------:R-:W-:Y:S02]  /*2d40*/  F2FP.F16.F32.PACK_AB R116, R117, R116 ;  /* 0x000000747574723e */ /* 0x000fe400000000ff */
[----:B------:R-:W-:-:S02]  /*2d50*/  LOP3.LUT R9, R0, 0x40, RZ, 0x3c, !PT ;  /* 0x0000004000097812 */ /* 0x000fc400078e3cff */
[----:B------:R-:W-:Y:S02]  /*2d60*/  F2FP.F16.F32.PACK_AB R46, R49, R48 ;  /* 0x00000030312e723e */ /* 0x000fe400000000ff */
[----:B------:R-:W-:Y:S01]  /*2d70*/  F2FP.F16.F32.PACK_AB R47, R51, R50 ;  /* 0x00000032332f723e */ /* 0x000fe200000000ff */
[----:B------:R3:W-:Y:S01]  /*2d80*/  STS.128 [R9+UR11], R36 ;  /* 0x0000002409007988 */ /* 0x0007e20008000c0b */
[----:B------:R-:W-:Y:S02]  /*2d90*/  F2FP.F16.F32.PACK_AB R53, R55, R54 ;  /* 0x000000363735723e */ /* 0x000fe400000000ff */
[----:B------:R-:W-:Y:S01]  /*2da0*/  F2FP.F16.F32.PACK_AB R60, R61, R60 ;  /* 0x0000003c3d3c723e */ /* 0x000fe200000000ff */
[----:B------:R3:W-:Y:S01]  /*2db0*/  STS.128 [R9+UR11+0x2000], R100 ;  /* 0x0020006409007988 */ /* 0x0007e20008000c0b */
[----:B------:R-:W-:Y:S02]  /*2dc0*/  F2FP.F16.F32.PACK_AB R110, R113, R112 ;  /* 0x00000070716e723e */ /* 0x000fe400000000ff */
[----:B------:R-:W-:-:S02]  /*2dd0*/  F2FP.F16.F32.PACK_AB R111, R115, R114 ;  /* 0x00000072736f723e */ /* 0x000fc400000000ff */
        /* <DEDUP_REMOVED lines=11> */
[----:B--2---:R-:W-:Y:S02]  /*2e90*/  LOP3.LUT R2, R0, 0x60, RZ, 0x3c, !PT ;  /* 0x0000006000027812 */ /* 0x004fe400078e3cff */
[----:B------:R-:W-:Y:S02]  /*2ea0*/  F2FP.F16.F32.PACK_AB R62, R65, R64 ;  /* 0x00000040413e723e */ /* 0x000fe400000000ff */
[----:B------:R-:W-:Y:S01]  /*2eb0*/  F2FP.F16.F32.PACK_AB R63, R67, R66 ;  /* 0x00000042433f723e */ /* 0x000fe200000000ff */
[----:B------:R3:W-:Y:S01]  /*2ec0*/  STS.128 [R2+UR11], R52 ;  /* 0x0000003402007988 */ /* 0x0007e20008000c0b */
[----:B------:R-:W-:-:S02]  /*2ed0*/  F2FP.F16.F32.PACK_AB R126, R129, R128 ;  /* 0x00000080817e723e */ /* 0x000fc400000000ff */
[----:B------:R-:W-:Y:S01]  /*2ee0*/  F2FP.F16.F32.PACK_AB R127, R131, R130 ;  /* 0x00000082837f723e */ /* 0x000fe200000000ff */
[----:B------:R3:W-:Y:S01]  /*2ef0*/  STS.128 [R2+UR11+0x2000], R116 ;  /* 0x0020007402007988 */ /* 0x0007e20008000c0b */
[----:B------:R-:W-:-:S05]  /*2f00*/  LOP3.LUT R0, R0, 0x70, RZ, 0x3c, !PT ;  /* 0x0000007000007812 */ /* 0x000fca00078e3cff */
[----:B------:R3:W-:Y:S04]  /*2f10*/  STS.128 [R0+UR11], R60 ;  /* 0x0000003c00007988 */ /* 0x0007e80008000c0b */
[----:B------:R3:W-:Y:S01]  /*2f20*/  STS.128 [R0+UR11+0x2000], R124 ;  /* 0x0020007c00007988 */ /* 0x0007e20008000c0b */
[----:B------:R2:W-:Y:S06]  /*2f30*/  MEMBAR.ALL.CTA ;  /* 0x0000000000007992 */ /* 0x0005ec0000008000 */
[----:B--2---:R-:W2:Y:S02]  /*2f40*/  FENCE.VIEW.ASYNC.S ;  /* 0x00000000000073c6 */ /* 0x004ea40000000000 */
[----:B--2---:R-:W-:Y:S06]  /*2f50*/  BAR.SYNC.DEFER_BLOCKING 0x0 ;  /* 0x0000000000007b1d */ /* 0x004fec0000010000 */
[----:B------:R3:W-:Y:S01]  /*2f60*/  UTMASTG.2D [UR4], [UR12] ;  /* 0x000000040c0073b5 */ /* 0x0007e20008008000 */
[----:B------:R0:W-:Y:S01]  /*2f70*/  UTMACMDFLUSH ;  /* 0x00000000000079b7 */ /* 0x0001e20000000000 */
[----:B------:R-:W-:-:S04]  /*2f80*/  DEPBAR.LE SB0, 0x0 ;  /* 0x000080000000791a */ /* 0x000fc80000000000 */
[----:B------:R-:W-:Y:S08]  /*2f90*/  BAR.SYNC.DEFER_BLOCKING 0x0 ;  /* 0x0000000000007b1d */ /* 0x000ff00000010000 */
[----:B------:R-:W-:Y:S06]  /*2fa0*/  BAR.SYNC.DEFER_BLOCKING 0x0 ;  /* 0x0000000000007b1d */ /* 0x000fec0000010000 */
[----:B---3--:R-:W-:Y:S05]  /*2fb0*/  @P2 BRA `(.L_x_71) ;  /* 0x0000000000a02947 */ /* 0x008fea0003800000 */
[----:B------:R-:W2:Y:S01]  /*2fc0*/  S2UR UR5, SR_CgaCtaId ;  /* 0x00000000000579c3 */ /* 0x000ea20000008800 */
[----:B------:R-:W-:Y:S01]  /*2fd0*/  NOP ;  /* 0x0000000000007918 */ /* 0x000fe20000000000 */
[----:B------:R-:W-:Y:S01]  /*2fe0*/  UMOV UR4, 0x50 ;  /* 0x0000005000047882 */ /* 0x000fe20000000000 */
[----:B------:R-:W-:Y:S02]  /*2ff0*/  IMAD.U32 R0, RZ, RZ, UR10 ;  /* 0x0000000aff007e24 */ /* 0x000fe4000f8e00ff */
[----:B------:R-:W-:Y:S02]  /*3000*/  IMAD.MOV.U32 R3, RZ, RZ, 0xff ;  /* 0x000000ffff037424 */ /* 0x000fe400078e00ff */
[----:B------:R-:W-:Y:S01]  /*3010*/  IMAD.MOV.U32 R7, RZ, RZ, 0x1 ;  /* 0x00000001ff077424 */ /* 0x000fe200078e00ff */
[----:B------:R-:W-:-:S04]  /*3020*/  LOP3.LUT R0, R0, 0xffff, RZ, 0xc0, !PT ;  /* 0x0000ffff00007812 */ /* 0x000fc800078ec0ff */
[----:B------:R-:W-:-:S05]  /*3030*/  SHF.R.U32.HI R0, RZ, 0x5, R0 ;  /* 0x00000005ff007819 */ /* 0x000fca0000011600 */
[----:B------:R-:W-:Y:S01]  /*3040*/  VIADD R2, R0, 0x10 ;  /* 0x0000001000027836 */ /* 0x000fe20000000000 */
[----:B------:R-:W-:Y:S01]  /*3050*/  SHF.L.U32 R0, R3, R0, RZ ;  /* 0x0000000003007219 */ /* 0x000fe200000006ff */
[----:B--2---:R-:W-:-:S03]  /*3060*/  ULEA UR6, UR5, UR4, 0x18 ;  /* 0x0000000405067291 */ /* 0x004fc6000f8ec0ff */
[----:B------:R-:W-:-:S04]  /*3070*/  SHF.L.U32 R3, R7, R2, RZ ;  /* 0x0000000207037219 */ /* 0x000fc800000006ff */
[----:B------:R-:W-:Y:S02]  /*3080*/  LOP3.LUT R0, R3, R0, RZ, 0xfc, !PT ;  /* 0x0000000003007212 */ /* 0x000fe400078efcff */
[----:B------:R-:W2:Y:S02]  /*3090*/  LDS R5, [UR6] ;  /* 0x00000006ff057984 */ /* 0x000ea40008000800 */
[C---:B------:R-:W-:Y:S02]  /*30a0*/  LOP3.LUT R2, R0.reuse, 0xffff, RZ, 0xc0, !PT ;  /* 0x0000ffff00027812 */ /* 0x040fe400078ec0ff */
[----:B--2---:R-:W-:-:S04]  /*30b0*/  LOP3.LUT R3, R0, 0xffff, R5, 0x80, !PT ;  /* 0x0000ffff00037812 */ /* 0x004fc800078e8005 */
[----:B------:R-:W-:-:S13]  /*30c0*/  ISETP.NE.AND P0, PT, R3, R2, PT ;  /* 0x000000020300720c */ /* 0x000fda0003f05270 */
[----:B------:R-:W-:Y:S05]  /*30d0*/  @P0 BRA `(.L_x_72) ;  /* 0x0000000000500947 */ /* 0x000fea0003800000 */
[----:B------:R-:W-:Y:S02]  /*30e0*/  SHF.R.U32.HI R5, RZ, 0x10, R5 ;  /* 0x00000010ff057819 */ /* 0x000fe40000011605 */
[----:B------:R-:W-:-:S04]  /*30f0*/  SHF.R.U32.HI R2, RZ, 0x10, R0 ;  /* 0x00000010ff027819 */ /* 0x000fc80000011600 */
[----:B------:R-:W-:-:S04]  /*3100*/  LOP3.LUT R5, R5, R2, RZ, 0xc0, !PT ;  /* 0x0000000205057212 */ /* 0x000fc800078ec0ff */
[----:B------:R-:W-:-:S13]  /*3110*/  ISETP.NE.AND P0, PT, R5, R2, PT ;  /* 0x000000020500720c */ /* 0x000fda0003f05270 */
[----:B------:R-:W-:Y:S05]  /*3120*/  @P0 BRA `(.L_x_73) ;  /* 0x0000000000300947 */ /* 0x000fea0003800000 */
[----:B------:R-:W-:Y:S01]  /*3130*/  R2UR UR4, R0 ;  /* 0x00000000000472ca */ /* 0x000fe200000e0000 */
[----:B------:R-:W-:Y:S01]  /*3140*/  VOTEU.ANY UR5, UPT, PT ;  /* 0x0000000000057886 */ /* 0x000fe200038e0100 */
[----:B------:R-:W2:Y:S01]  /*3150*/  S2R R0, SR_LANEID ;  /* 0x0000000000007919 */ /* 0x000ea20000000000 */
[----:B------:R-:W-:-:S10]  /*3160*/  UFLO.U32 UR5, UR5 ;  /* 0x00000005000572bd */ /* 0x000fd400080e0000 */
[----:B------:R-:W-:-:S06]  /*3170*/  ULOP3.LUT UR4, URZ, UR4, URZ, 0x33, !UPT ;  /* 0x00000004ff047292 */ /* 0x000fcc000f8e33ff */
[----:B------:R-:W-:-:S04]  /*3180*/  IMAD.U32 R2, RZ, RZ, UR4 ;  /* 0x00000004ff027e24 */ /* 0x000fc8000f8e00ff */
[----:B------:R-:W3:Y:S02]  /*3190*/  REDUX UR7, R2 ;  /* 0x00000000020773c4 */ /* 0x000ee40000000000 */
[----:B------:R4:W-:Y:S01]  /*31a0*/  UTCATOMSWS.AND URZ, UR4 ;  /* 0x0000000400ff79e3 */ /* 0x0009e20008000000 */
[----:B--2---:R-:W-:Y:S01]  /*31b0*/  ISETP.EQ.U32.AND P0, PT, R0, UR5, PT ;  /* 0x0000000500007c0c */ /* 0x004fe2000bf02070 */
[----:B---3--:R-:W-:-:S12]  /*31c0*/  IMAD.U32 R0, RZ, RZ, UR7 ;  /* 0x00000007ff007e24 */ /* 0x008fd8000f8e00ff */
[----:B------:R4:W-:Y:S01]  /*31d0*/  @P0 ATOMS.AND RZ, [UR6], R0 ;  /* 0x00000000ffff098c */ /* 0x0009e2000a800006 */
[----:B------:R-:W-:Y:S05]  /*31e0*/  BRA `(.L_x_71) ;  /* 0x0000000000147947 */ /* 0x000fea0003800000 */
.L_x_73:
[----:B------:R-:W-:-:S07]  /*31f0*/  MOV R2, 0x3210 ;  /* 0x0000321000027802 */ /* 0x000fce0000000f00 */
[----:B-1----:R-:W-:Y:S05]  /*3200*/  CALL.REL.NOINC `($__internal_0_$__cuda_sm10x_tcgen05_guardrail_trap_col_being_dealloced_not_returned_by_alloc) ;  /* 0x0000000000447944 */ /* 0x002fea0003c00000 */
[----:B------:R-:W-:Y:S05]  /*3210*/  BRA `(.L_x_71) ;  /* 0x0000000000087947 */ /* 0x000fea0003800000 */
.L_x_72:
[----:B------:R-:W-:-:S07]  /*3220*/  MOV R2, 0x3240 ;  /* 0x0000324000027802 */ /* 0x000fce0000000f00 */
[----:B-1----:R-:W-:Y:S05]  /*3230*/  CALL.REL.NOINC `($__internal_2_$__cuda_sm10x_tcgen05_guardrail_trap_unallocated_columns_being_dealloced) ;  /* 0x0000000000507944 */ /* 0x002fea0003c00000 */
.L_x_71:
[----:B------:R-:W-:Y:S01]  /*3240*/  NOP ;  /* 0x0000000000007918 */ /* 0x000fe20000000000 */
[----:B----4-:R-:W-:Y:S05]  /*3250*/  EXIT ;  /* 0x000000000000794d */ /* 0x010fea0003800000 */
.L_x_58:
[----:B------:R-:W2:Y:S02]  /*3260*/  SYNCS.PHASECHK.TRANS64.TRYWAIT P0, [UR11+0x3c000], RZ ;  /* 0x03c000ffff0075a7 */ /* 0x000ea4000800110b */
[----:B--2---:R-:W-:Y:S05]  /*3270*/  @!P0 BRA `(.L_x_58) ;  /* 0xfffffffc00f88947 */ /* 0x004fea000383ffff */
[----:B------:R-:W-:Y:S05]  /*3280*/  BRA `(.L_x_74) ;  /* 0xffffffe800647947 */ /* 0x000fea000383ffff */
.L_x_60:
[----:B------:R-:W2:Y:S02]  /*3290*/  SYNCS.PHASECHK.TRANS64.TRYWAIT P1, [UR11+0x3c020], RZ ;  /* 0x03c020ffff0075a7 */ /* 0x000ea4000802110b */
[----:B--2---:R-:W-:Y:S05]  /*32a0*/  @!P1 BRA `(.L_x_60) ;  /* 0xfffffffc00f89947 */ /* 0x004fea000383ffff */
[----:B------:R-:W-:Y:S05]  /*32b0*/  BRA `(.L_x_75) ;  /* 0xffffffec00547947 */ /* 0x000fea000383ffff */
.L_x_61:
[----:B------:R-:W3:Y:S02]  /*32c0*/  SYNCS.PHASECHK.TRANS64.TRYWAIT P0, [UR42+0x3c000], R3 ;  /* 0x03c00003ff0075a7 */ /* 0x000ee4000800112a */
[----:B---3--:R-:W-:Y:S05]  /*32d0*/  @!P0 BRA `(.L_x_61) ;  /* 0xfffffffc00f88947 */ /* 0x008fea000383ffff */
[----:B------:R-:W-:Y:S05]  /*32e0*/  BRA `(.L_x_76) ;  /* 0xffffffec00e07947 */ /* 0x000fea000383ffff */
.L_x_63:
[----:B------:R-:W3:Y:S02]  /*32f0*/  SYNCS.PHASECHK.TRANS64.TRYWAIT P0, [UR42+0x3c020], R3 ;  /* 0x03c02003ff0075a7 */ /* 0x000ee4000800112a */
[----:B---3--:R-:W-:Y:S05]  /*3300*/  @!P0 BRA `(.L_x_63) ;  /* 0xfffffffc00f88947 */ /* 0x008fea000383ffff */
[----:B------:R-:W-:Y:S05]  /*3310*/  BRA `(.L_x_77) ;  /* 0xfffffff000f87947 */ /* 0x000fea000383ffff */
        .weak           $__internal_0_$__cuda_sm10x_tcgen05_guardrail_trap_col_being_dealloced_not_returned_by_alloc
        .type           $__internal_0_$__cuda_sm10x_tcgen05_guardrail_trap_col_being_dealloced_not_returned_by_alloc,@function
        .size           $__internal_0_$__cuda_sm10x_tcgen05_guardrail_trap_col_being_dealloced_not_returned_by_alloc,($__internal_1_$__cuda_sm10x_tcgen05_guardrail_trap_phase_invalid_during_alloc - $__internal_0_$__cuda_sm10x_tcgen05_guardrail_trap_col_being_dealloced_not_returned_by_alloc)
$__internal_0_$__cuda_sm10x_tcgen05_guardrail_trap_col_being_dealloced_not_returned_by_alloc:
[----:B------:R-:W-:Y:S05]  /*3320*/  BPT.TRAP 0x1 ;  /* 0x000000040000795c */ /* 0x000fea0000300000 */
[----:B------:R-:W-:-:S04]  /*3330*/  IMAD.MOV.U32 R3, RZ, RZ, 0x0 ;  /* 0x00000000ff037424 */ /* 0x000fc800078e00ff */
[----:B------:R-:W-:Y:S05]  /*3340*/  RET.REL.NODEC R2 `(gluon_tcgen05) ;  /* 0xffffffcc022c7950 */ /* 0x000fea0003c3ffff */
        .weak           $__internal_1_$__cuda_sm10x_tcgen05_guardrail_trap_phase_invalid_during_alloc
        .type           $__internal_1_$__cuda_sm10x_tcgen05_guardrail_trap_phase_invalid_during_alloc,@function
        .size           $__internal_1_$__cuda_sm10x_tcgen05_guardrail_trap_phase_invalid_during_alloc,($__internal_2_$__cuda_sm10x_tcgen05_guardrail_trap_unallocated_columns_being_dealloced - $__internal_1_$__cuda_sm10x_tcgen05_guardrail_trap_phase_invalid_during_alloc)
$__internal_1_$__cuda_sm10x_tcgen05_guardrail_trap_phase_invalid_during_alloc:
[----:B------:R-:W-:Y:S05]  /*3350*/  BPT.TRAP 0x1 ;  /* 0x000000040000795c */ /* 0x000fea0000300000 */
[----:B------:R-:W-:-:S04]  /*3360*/  IMAD.MOV.U32 R3, RZ, RZ, 0x0 ;  /* 0x00000000ff037424 */ /* 0x000fc800078e00ff */
[----:B------:R-:W-:Y:S05]  /*3370*/  RET.REL.NODEC R2 `(gluon_tcgen05) ;  /* 0xffffffcc02207950 */ /* 0x000fea0003c3ffff */
        .weak           $__internal_2_$__cuda_sm10x_tcgen05_guardrail_trap_unallocated_columns_being_dealloced
        .type           $__internal_2_$__cuda_sm10x_tcgen05_guardrail_trap_unallocated_columns_being_dealloced,@function
        .size           $__internal_2_$__cuda_sm10x_tcgen05_guardrail_trap_unallocated_columns_being_dealloced,(.L_x_81 - $__internal_2_$__cuda_sm10x_tcgen05_guardrail_trap_unallocated_columns_being_dealloced)
$__internal_2_$__cuda_sm10x_tcgen05_guardrail_trap_unallocated_columns_being_dealloced:
[----:B------:R-:W-:Y:S05]  /*3380*/  BPT.TRAP 0x1 ;  /* 0x000000040000795c */ /* 0x000fea0000300000 */
[----:B------:R-:W-:-:S04]  /*3390*/  IMAD.MOV.U32 R3, RZ, RZ, 0x0 ;  /* 0x00000000ff037424 */ /* 0x000fc800078e00ff */
[----:B------:R-:W-:Y:S05]  /*33a0*/  RET.REL.NODEC R2 `(gluon_tcgen05) ;  /* 0xffffffcc02147950 */ /* 0x000fea0003c3ffff */
.L_x_78:
[----:B------:R-:W-:-:S00]  /*33b0*/  BRA `(.L_x_78) ;  /* 0xfffffffc00fc7947 */ /* 0x000fc0000383ffff */
[----:B------:R-:W-:-:S00]  /*33c0*/  NOP ;  /* 0x0000000000007918 */ /* 0x000fc00000000000 */
        /* <DEDUP_REMOVED lines=11> */
.L_x_81:


//--------------------- .nv.shared.gluon_tcgen05  --------------------------
	.section	.nv.shared.gluon_tcgen05,"aw",@nobits
	.sectionflags	@""
	.align	16
	.zero		1024


//--------------------- .nv.shared.reserved.0     --------------------------
	.section	.nv.shared.reserved.0,"aw",@nobits
	.align	8
	.weak		__nv_reservedSMEM_offset_0_alias
	.size		__nv_reservedSMEM_offset_0_alias, 0, 64
	.other		__nv_reservedSMEM_offset_0_alias,@"STO_CUDA_RESERVED_SHARED STV_DEFAULT"
__nv_reservedSMEM_offset_0_alias:
	.zero		0
.nv.shared.reserved.0:
	.zero		64
	.weak		__nv_reservedSMEM_allocation_phase
	.type		__nv_reservedSMEM_allocation_phase,@object
	.size		__nv_reservedSMEM_allocation_phase,(.L_0 - __nv_reservedSMEM_allocation_phase)
__nv_reservedSMEM_allocation_phase:
	.zero		1
.L_0:
	.zero		7
	.weak		__nv_reservedSMEM_devtool_atexit_pc
	.type		__nv_reservedSMEM_devtool_atexit_pc,@object
	.size		__nv_reservedSMEM_devtool_atexit_pc,(__nv_reservedSMEM_allocation_mask - __nv_reservedSMEM_devtool_atexit_pc)
__nv_reservedSMEM_devtool_atexit_pc:
	.zero		8
	.weak		__nv_reservedSMEM_allocation_mask
	.type		__nv_reservedSMEM_allocation_mask,@object
	.size		__nv_reservedSMEM_allocation_mask,(.L_2 - __nv_reservedSMEM_allocation_mask)
__nv_reservedSMEM_allocation_mask:
	.zero		4
.L_2:


//--------------------- .nv.constant0.gluon_tcgen05 --------------------------
	.section	.nv.constant0.gluon_tcgen05,"a",@progbits
	.sectionflags	@""
	.align	4
.nv.constant0.gluon_tcgen05:
	.zero		976


//--------------------- SYMBOLS --------------------------

	.type		.nv.reservedSmem.offset0,@object
	.size		.nv.reservedSmem.offset0,0x4
	.type		.nv.reservedSmem.cap,@object
	.size		.nv.reservedSmem.cap,0x4
